// auto-generated by cutlass_sweep.gemm — config: {"arch": "sm_100", "cluster_m": 1, "cluster_n": 1, "dtype": "int8", "dtype_b": "int8", "layout": "nt", "stages": 0, "tile_k": 128, "tile_m": 64, "tile_n": 64}
#include "cutlass/cutlass.h"
#include "cutlass/gemm/collective/collective_builder.hpp"
#include "cutlass/gemm/device/gemm_universal_adapter.h"
#include "cutlass/gemm/kernel/gemm_universal.hpp"
#include "cutlass/epilogue/collective/collective_builder.hpp"

using ElemA = int8_t;
using ElemB = int8_t;
using ElemCD = int8_t;
using Acc  = int32_t;
using TileShape    = cute::Shape<cute::_64, cute::_64, cute::_128>;
using ClusterShape = cute::Shape<cute::_1, cute::_1, cute::_1>;

using CollectiveEpilogue = typename cutlass::epilogue::collective::CollectiveBuilder<
    cutlass::arch::Sm100, cutlass::arch::OpClassTensorOp,
    TileShape, ClusterShape,
    cutlass::epilogue::collective::EpilogueTileAuto,
    Acc, Acc,
    ElemCD, cutlass::layout::RowMajor, 128 / cutlass::sizeof_bits<ElemCD>::value,
    ElemCD, cutlass::layout::RowMajor, 128 / cutlass::sizeof_bits<ElemCD>::value,
    cutlass::epilogue::collective::EpilogueScheduleAuto
  >::CollectiveOp;

using CollectiveMainloop = typename cutlass::gemm::collective::CollectiveBuilder<
    cutlass::arch::Sm100, cutlass::arch::OpClassTensorOp,
    ElemA, cutlass::layout::RowMajor, 128 / cutlass::sizeof_bits<ElemA>::value,
    ElemB, cutlass::layout::ColumnMajor, 128 / cutlass::sizeof_bits<ElemB>::value,
    Acc,
    TileShape, ClusterShape,
    cutlass::gemm::collective::StageCountAutoCarveout<static_cast<int>(sizeof(typename CollectiveEpilogue::SharedStorage))>,
    cutlass::gemm::collective::KernelScheduleAuto
  >::CollectiveOp;

using GemmKernel = cutlass::gemm::kernel::GemmUniversal<
    cute::Shape<int,int,int,int>,
    CollectiveMainloop,
    CollectiveEpilogue
>;
using Gemm = cutlass::gemm::device::GemmUniversalAdapter<GemmKernel>;

// Force the device kernel symbol into the cubin without needing a host main.
auto* _anchor = &cutlass::device_kernel<GemmKernel>;


// ===== COMPILED SASS (sm_100a) =====

	.target	sm_100a

	.elftype	@"ET_EXEC"


//--------------------- .note.nv.tkinfo           --------------------------
	.section	.note.nv.tkinfo,"",@"SHT_NOTE"
	.sectionflags	@"SHF_NOTE_NV_TKINFO"
	.tkinfo
        /*0018*/ 	.word	0x00000002
        /*0030*/ 	.string	""
        /*0030*/ 	.string	"ptxas"
        /*0030*/ 	.string	"Cuda compilation tools, release 13.0, V13.0.88"
        /*0030*/ 	.string	"Build cuda_13.0.r13.0/compiler.36424714_0"
        /*0030*/ 	.string	"-arch sm_100a -m 64 "



//--------------------- .note.nv.cuinfo           --------------------------
	.section	.note.nv.cuinfo,"",@"SHT_NOTE"
	.sectionflags	@"SHF_NOTE_NV_CUINFO"
        /*0018*/ 	.short	0x0002
        /*001a*/ 	.short	0x0064
        /*001c*/ 	.short	0x0082
	.zero		2


//--------------------- .nv.info                  --------------------------
	.section	.nv.info,"",@"SHT_CUDA_INFO"
	.align	4


	//----- nvinfo : EIATTR_REGCOUNT
	.align		4
        /*0000*/ 	.byte	0x04, 0x2f
        /*0002*/ 	.short	(.L_19 - .L_18)
	.align		4
.L_18:
        /*0004*/ 	.word	index@(_ZN7cutlass13device_kernelINS_4gemm6kernel13GemmUniversalIN4cute5tupleIJiiiiEEENS1_10collective13CollectiveMmaINS1_35MainloopSm100TmaUmmaWarpSpecializedILi13ELi2ELi4ENS5_IJNS4_1CILi1EEESB_SB_EEEEENS5_IJNSA_ILi64EEESE_NSA_ILi128EEEEEEaNS5_IJlSB_lEEEaSH_NS4_8TiledMMAINS4_8MMA_AtomIJNS4_15SM100_MMA_S8_SSIaaiLi64ELi64ELNS4_4UMMA5MajorE0ELSM_0ELNSL_8SaturateE0EEEEEENS4_6LayoutISC_NS5_IJNSA_ILi0EEESR_SR_EEEEENS5_IJNS4_10UnderscoreESU_SU_EEEEENS4_13SM90_TMA_LOADENS4_14ComposedLayoutINS4_7SwizzleILi3ELi4ELi3EEENS4_18smem_ptr_flag_bitsILi8EEENSQ_INS5_IJNSA_ILi8EEESF_EEENS5_IJSF_SB_EEEEEEEvNS4_8identityESX_S17_vS18_EENS_8epilogue10collective18CollectiveEpilogueINS1A_23Sm100TmaWarpSpecializedILi1ELi1ELi32ELb0ELb0EEEJSG_NS5_IJNSQ_ISE_SB_EES1F_EEEaSH_aSH_NS1A_6fusion15FusionCallbacksIS1E_NS1H_17LinearCombinationIaiaiLNS_15FloatRoundStyleE2EEESG_S1G_JEEENS4_5SM1004TMEM4LOAD26SM100_TMEM_LOAD_16dp32b32xESX_NSY_INSZ_ILi2ELi4ELi3EEES12_NSQ_INS5_IJS13_SE_EEENS5_IJSE_SB_EEEEEEENS4_39AutoVectorizingCopyWithAssumedAlignmentILi128EEENS4_14SM90_TMA_STOREES1V_S1X_S1X_EEEvvEEEEvNT_6ParamsE)
        /*0008*/ 	.word	0x0000007b


	//----- nvinfo : EIATTR_FRAME_SIZE
	.align		4
.L_19:
        /*000c*/ 	.byte	0x04, 0x11
        /*000e*/ 	.short	(.L_21 - .L_20)
	.align		4
.L_20:
        /*0010*/ 	.word	index@($__internal_2_$__cuda_sm10x_tcgen05_guardrail_trap_unallocated_columns_being_dealloced)
        /*0014*/ 	.word	0x00000000


	//----- nvinfo : EIATTR_FRAME_SIZE
	.align		4
.L_21:
        /*0018*/ 	.byte	0x04, 0x11
        /*001a*/ 	.short	(.L_23 - .L_22)
	.align		4
.L_22:
        /*001c*/ 	.word	index@($__internal_1_$__cuda_sm10x_tcgen05_guardrail_trap_phase_invalid_during_alloc)
        /*0020*/ 	.word	0x00000000


	//----- nvinfo : EIATTR_FRAME_SIZE
	.align		4
.L_23:
        /*0024*/ 	.byte	0x04, 0x11
        /*0026*/ 	.short	(.L_25 - .L_24)
	.align		4
.L_24:
        /*0028*/ 	.word	index@($__internal_0_$__cuda_sm10x_tcgen05_guardrail_trap_col_being_dealloced_not_returned_by_alloc)
        /*002c*/ 	.word	0x00000000


	//----- nvinfo : EIATTR_FRAME_SIZE
	.align		4
.L_25:
        /*0030*/ 	.byte	0x04, 0x11
        /*0032*/ 	.short	(.L_27 - .L_26)
	.align		4
.L_26:
        /*0034*/ 	.word	index@(_ZN7cutlass13device_kernelINS_4gemm6kernel13GemmUniversalIN4cute5tupleIJiiiiEEENS1_10collective13CollectiveMmaINS1_35MainloopSm100TmaUmmaWarpSpecializedILi13ELi2ELi4ENS5_IJNS4_1CILi1EEESB_SB_EEEEENS5_IJNSA_ILi64EEESE_NSA_ILi128EEEEEEaNS5_IJlSB_lEEEaSH_NS4_8TiledMMAINS4_8MMA_AtomIJNS4_15SM100_MMA_S8_SSIaaiLi64ELi64ELNS4_4UMMA5MajorE0ELSM_0ELNSL_8SaturateE0EEEEEENS4_6LayoutISC_NS5_IJNSA_ILi0EEESR_SR_EEEEENS5_IJNS4_10UnderscoreESU_SU_EEEEENS4_13SM90_TMA_LOADENS4_14ComposedLayoutINS4_7SwizzleILi3ELi4ELi3EEENS4_18smem_ptr_flag_bitsILi8EEENSQ_INS5_IJNSA_ILi8EEESF_EEENS5_IJSF_SB_EEEEEEEvNS4_8identityESX_S17_vS18_EENS_8epilogue10collective18CollectiveEpilogueINS1A_23Sm100TmaWarpSpecializedILi1ELi1ELi32ELb0ELb0EEEJSG_NS5_IJNSQ_ISE_SB_EES1F_EEEaSH_aSH_NS1A_6fusion15FusionCallbacksIS1E_NS1H_17LinearCombinationIaiaiLNS_15FloatRoundStyleE2EEESG_S1G_JEEENS4_5SM1004TMEM4LOAD26SM100_TMEM_LOAD_16dp32b32xESX_NSY_INSZ_ILi2ELi4ELi3EEES12_NSQ_INS5_IJS13_SE_EEENS5_IJSE_SB_EEEEEEENS4_39AutoVectorizingCopyWithAssumedAlignmentILi128EEENS4_14SM90_TMA_STOREES1V_S1X_S1X_EEEvvEEEEvNT_6ParamsE)
        /*0038*/ 	.word	0x00000000


	//----- nvinfo : EIATTR_MIN_STACK_SIZE
	.align		4
.L_27:
        /*003c*/ 	.byte	0x04, 0x12
        /*003e*/ 	.short	(.L_29 - .L_28)
	.align		4
.L_28:
        /*0040*/ 	.word	index@(_ZN7cutlass13device_kernelINS_4gemm6kernel13GemmUniversalIN4cute5tupleIJiiiiEEENS1_10collective13CollectiveMmaINS1_35MainloopSm100TmaUmmaWarpSpecializedILi13ELi2ELi4ENS5_IJNS4_1CILi1EEESB_SB_EEEEENS5_IJNSA_ILi64EEESE_NSA_ILi128EEEEEEaNS5_IJlSB_lEEEaSH_NS4_8TiledMMAINS4_8MMA_AtomIJNS4_15SM100_MMA_S8_SSIaaiLi64ELi64ELNS4_4UMMA5MajorE0ELSM_0ELNSL_8SaturateE0EEEEEENS4_6LayoutISC_NS5_IJNSA_ILi0EEESR_SR_EEEEENS5_IJNS4_10UnderscoreESU_SU_EEEEENS4_13SM90_TMA_LOADENS4_14ComposedLayoutINS4_7SwizzleILi3ELi4ELi3EEENS4_18smem_ptr_flag_bitsILi8EEENSQ_INS5_IJNSA_ILi8EEESF_EEENS5_IJSF_SB_EEEEEEEvNS4_8identityESX_S17_vS18_EENS_8epilogue10collective18CollectiveEpilogueINS1A_23Sm100TmaWarpSpecializedILi1ELi1ELi32ELb0ELb0EEEJSG_NS5_IJNSQ_ISE_SB_EES1F_EEEaSH_aSH_NS1A_6fusion15FusionCallbacksIS1E_NS1H_17LinearCombinationIaiaiLNS_15FloatRoundStyleE2EEESG_S1G_JEEENS4_5SM1004TMEM4LOAD26SM100_TMEM_LOAD_16dp32b32xESX_NSY_INSZ_ILi2ELi4ELi3EEES12_NSQ_INS5_IJS13_SE_EEENS5_IJSE_SB_EEEEEEENS4_39AutoVectorizingCopyWithAssumedAlignmentILi128EEENS4_14SM90_TMA_STOREES1V_S1X_S1X_EEEvvEEEEvNT_6ParamsE)
        /*0044*/ 	.word	0x00000000
.L_29:


//--------------------- .nv.compat                --------------------------
	.section	.nv.compat,"",@"SHT_CUDA_COMPAT_INFO"
	.align	4
        /*0000*/ 	.byte	0x02, 0x09, 0x01, 0x00, 0x02, 0x02, 0x03, 0x00, 0x02, 0x05, 0x06, 0x00, 0x03, 0x07, 0x01, 0x01
        /*0010*/ 	.byte	0x02, 0x03, 0x01, 0x00, 0x02, 0x06, 0x01, 0x00, 0x04, 0x0b, 0x08, 0x00, 0x01, 0x00, 0x00, 0x00
        /*0020*/ 	.byte	0x00, 0x00, 0x00, 0x00


//--------------------- .nv.info._ZN7cutlass13device_kernelINS_4gemm6kernel13GemmUniversalIN4cute5tupleIJiiiiEEENS1_10collective13CollectiveMmaINS1_35MainloopSm100TmaUmmaWarpSpecializedILi13ELi2ELi4ENS5_IJNS4_1CILi1EEESB_SB_EEEEENS5_IJNSA_ILi64EEESE_NSA_ILi128EEEEEEaNS5_IJlSB_lEEEaSH_NS4_8TiledMMAINS4_8MMA_AtomIJNS4_15SM100_MMA_S8_SSIaaiLi64ELi64ELNS4_4UMMA5MajorE0ELSM_0ELNSL_8SaturateE0EEEEEENS4_6LayoutISC_NS5_IJNSA_ILi0EEESR_SR_EEEEENS5_IJNS4_10UnderscoreESU_SU_EEEEENS4_13SM90_TMA_LOADENS4_14ComposedLayoutINS4_7SwizzleILi3ELi4ELi3EEENS4_18smem_ptr_flag_bitsILi8EEENSQ_INS5_IJNSA_ILi8EEESF_EEENS5_IJSF_SB_EEEEEEEvNS4_8identityESX_S17_vS18_EENS_8epilogue10collective18CollectiveEpilogueINS1A_23Sm100TmaWarpSpecializedILi1ELi1ELi32ELb0ELb0EEEJSG_NS5_IJNSQ_ISE_SB_EES1F_EEEaSH_aSH_NS1A_6fusion15FusionCallbacksIS1E_NS1H_17LinearCombinationIaiaiLNS_15FloatRoundStyleE2EEESG_S1G_JEEENS4_5SM1004TMEM4LOAD26SM100_TMEM_LOAD_16dp32b32xESX_NSY_INSZ_ILi2ELi4ELi3EEES12_NSQ_INS5_IJS13_SE_EEENS5_IJSE_SB_EEEEEEENS4_39AutoVectorizingCopyWithAssumedAlignmentILi128EEENS4_14SM90_TMA_STOREES1V_S1X_S1X_EEEvvEEEEvNT_6ParamsE --------------------------
	.section	.nv.info._ZN7cutlass13device_kernelINS_4gemm6kernel13GemmUniversalIN4cute5tupleIJiiiiEEENS1_10collective13CollectiveMmaINS1_35MainloopSm100TmaUmmaWarpSpecializedILi13ELi2ELi4ENS5_IJNS4_1CILi1EEESB_SB_EEEEENS5_IJNSA_ILi64EEESE_NSA_ILi128EEEEEEaNS5_IJlSB_lEEEaSH_NS4_8TiledMMAINS4_8MMA_AtomIJNS4_15SM100_MMA_S8_SSIaaiLi64ELi64ELNS4_4UMMA5MajorE0ELSM_0ELNSL_8SaturateE0EEEEEENS4_6LayoutISC_NS5_IJNSA_ILi0EEESR_SR_EEEEENS5_IJNS4_10UnderscoreESU_SU_EEEEENS4_13SM90_TMA_LOADENS4_14ComposedLayoutINS4_7SwizzleILi3ELi4ELi3EEENS4_18smem_ptr_flag_bitsILi8EEENSQ_INS5_IJNSA_ILi8EEESF_EEENS5_IJSF_SB_EEEEEEEvNS4_8identityESX_S17_vS18_EENS_8epilogue10collective18CollectiveEpilogueINS1A_23Sm100TmaWarpSpecializedILi1ELi1ELi32ELb0ELb0EEEJSG_NS5_IJNSQ_ISE_SB_EES1F_EEEaSH_aSH_NS1A_6fusion15FusionCallbacksIS1E_NS1H_17LinearCombinationIaiaiLNS_15FloatRoundStyleE2EEESG_S1G_JEEENS4_5SM1004TMEM4LOAD26SM100_TMEM_LOAD_16dp32b32xESX_NSY_INSZ_ILi2ELi4ELi3EEES12_NSQ_INS5_IJS13_SE_EEENS5_IJSE_SB_EEEEEEENS4_39AutoVectorizingCopyWithAssumedAlignmentILi128EEENS4_14SM90_TMA_STOREES1V_S1X_S1X_EEEvvEEEEvNT_6ParamsE,"",@"SHT_CUDA_INFO"
	.sectionflags	@""
	.align	4


	//----- nvinfo : EIATTR_CUDA_API_VERSION
	.align		4
        /*0000*/ 	.byte	0x04, 0x37
        /*0002*/ 	.short	(.L_31 - .L_30)
.L_30:
        /*0004*/ 	.word	0x00000082


	//----- nvinfo : EIATTR_KPARAM_INFO
	.align		4
.L_31:
        /*0008*/ 	.byte	0x04, 0x17
        /*000a*/ 	.short	(.L_33 - .L_32)
.L_32:
        /*000c*/ 	.word	0x00000000
        /*0010*/ 	.short	0x0000
        /*0012*/ 	.short	0x0000
        /*0014*/ 	.byte	0x00, 0xf0, 0x01, 0x20


	//----- nvinfo : EIATTR_AT_ENTRY_FRAGMENTS
	.align		4
.L_33:
        /*0018*/ 	.byte	0x04, 0x4f
        /*001a*/ 	.short	(.L_35 - .L_34)


	//   ....[0]....
.L_34:
        /*001c*/ 	.word	0x00000006


	//----- nvinfo : EIATTR_RESERVED_SMEM_USED
	.align		4
.L_35:
        /*0020*/ 	.byte	0x01, 0x41
	.zero		2


	//----- nvinfo : EIATTR_SPARSE_MMA_MASK
	.align		4
        /*0024*/ 	.byte	0x03, 0x50
        /*0026*/ 	.short	0x0000


	//----- nvinfo : EIATTR_TCGEN05_1CTA_USED
	.align		4
        /*0028*/ 	.byte	0x01, 0x51
	.zero		2


	//----- nvinfo : EIATTR_MAXREG_COUNT
	.align		4
        /*002c*/ 	.byte	0x03, 0x1b
        /*002e*/ 	.short	0x00ff


	//----- nvinfo : EIATTR_NUM_BARRIERS
	.align		4
        /*0030*/ 	.byte	0x02, 0x4c
        /*0032*/ 	.byte	0x07
	.zero		1


	//----- nvinfo : EIATTR_EXTERNS
	.align		4
        /*0034*/ 	.byte	0x04, 0x0f
        /*0036*/ 	.short	(.L_37 - .L_36)


	//   ....[0]....
	.align		4
.L_36:
        /*0038*/ 	.word	index@(__assertfail)


	//----- nvinfo : EIATTR_MERCURY_ISA_VERSION
	.align		4
.L_37:
        /*003c*/ 	.byte	0x03, 0x5f
        /*003e*/ 	.short	0x0101


	//----- nvinfo : EIATTR_INT_WARP_WIDE_INSTR_OFFSETS
	.align		4
        /*0040*/ 	.byte	0x04, 0x31
        /*0042*/ 	.short	(.L_39 - .L_38)


	//   ....[0]....
.L_38:
        /*0044*/ 	.word	0x00001eb0


	//   ....[1]....
        /*0048*/ 	.word	0x00003e70


	//   ....[2]....
        /*004c*/ 	.word	0x00003e90


	//   ....[3]....
        /*0050*/ 	.word	0x00003ec0


	//   ....[4]....
        /*0054*/ 	.word	0x000048d0


	//   ....[5]....
        /*0058*/ 	.word	0x000049c0


	//----- nvinfo : EIATTR_COOP_GROUP_MASK_REGIDS
	.align		4
.L_39:
        /*005c*/ 	.byte	0x04, 0x29
        /*005e*/ 	.short	(.L_41 - .L_40)


	//   ....[0]....
.L_40:
        /*0060*/ 	.word	0xffffffff


	//   ....[1]....
        /*0064*/ 	.word	0xffffffff


	//   ....[2]....
        /*0068*/ 	.word	0xffffffff


	//   ....[3]....
        /*006c*/ 	.word	0xffffffff


	//   ....[4]....
        /*0070*/ 	.word	0xffffffff


	//   ....[5]....
        /*0074*/ 	.word	0xffffffff


	//   ....[6]....
        /*0078*/ 	.word	0xffffffff


	//   ....[7]....
        /*007c*/ 	.word	0xffffffff


	//   ....[8]....
        /*0080*/ 	.word	0xffffffff


	//   ....[9]....
        /*0084*/ 	.word	0xffffffff


	//   ....[10]....
        /*0088*/ 	.word	0xffffffff


	//   ....[11]....
        /*008c*/ 	.word	0xffffffff


	//   ....[12]....
        /*0090*/ 	.word	0xffffffff


	//----- nvinfo : EIATTR_COOP_GROUP_INSTR_OFFSETS
	.align		4
.L_41:
        /*0094*/ 	.byte	0x04, 0x28
        /*0096*/ 	.short	(.L_43 - .L_42)


	//   ....[0]....
.L_42:
        /*0098*/ 	.word	0x00000090


	//   ....[1]....
        /*009c*/ 	.word	0x000004d0


	//   ....[2]....
        /*00a0*/ 	.word	0x00000790


	//   ....[3]....
        /*00a4*/ 	.word	0x000008d0


	//   ....[4]....
        /*00a8*/ 	.word	0x000009d0


	//   ....[5]....
        /*00ac*/ 	.word	0x00000b40


	//   ....[6]....
        /*00b0*/ 	.word	0x00000ce0


	//   ....[7]....
        /*00b4*/ 	.word	0x00001d90


	//   ....[8]....
        /*00b8*/ 	.word	0x00003080


	//   ....[9]....
        /*00bc*/ 	.word	0x00003290


	//   ....[10]....
        /*00c0*/ 	.word	0x000032c0


	//   ....[11]....
        /*00c4*/ 	.word	0x00003d50


	//   ....[12]....
        /*00c8*/ 	.word	0x00003f80


	//----- nvinfo : EIATTR_VRC_CTA_INIT_COUNT
	.align		4
.L_43:
        /*00cc*/ 	.byte	0x02, 0x4a
        /*00ce*/ 	.byte	0x80
	.zero		1


	//----- nvinfo : EIATTR_SYSCALL_OFFSETS
	.align		4
        /*00d0*/ 	.byte	0x04, 0x46
        /*00d2*/ 	.short	(.L_45 - .L_44)


	//   ....[0]....
.L_44:
        /*00d4*/ 	.word	0x000053e0


	//   ....[1]....
        /*00d8*/ 	.word	0x00005520


	//   ....[2]....
        /*00dc*/ 	.word	0x00005c80


	//----- nvinfo : EIATTR_MBARRIER_INSTR_OFFSETS
	.align		4
.L_45:
        /*00e0*/ 	.byte	0x04, 0x39
        /*00e2*/ 	.short	(.L_47 - .L_46)


	//   ....[0]....
.L_46:
        /*00e4*/ 	.word	0x000005d0
        /*00e8*/ 	.word	0x000000ff
        /*00ec*/ 	.word	0x00000000
        /*00f0*/ 	.short	0x0100
        /*00f2*/ 	.byte	0x05
	.zero		1


	//   ....[1]....
        /*00f4*/ 	.word	0x000005e0
        /*00f8*/ 	.word	0x000000ff
        /*00fc*/ 	.word	0x00000068
        /*0100*/ 	.short	0x0100
        /*0102*/ 	.byte	0x05
	.zero		1


	//   ....[2]....
        /*0104*/ 	.word	0x000005f0
        /*0108*/ 	.word	0x000000ff
        /*010c*/ 	.word	0x00000008
        /*0110*/ 	.short	0x0100
        /*0112*/ 	.byte	0x05
	.zero		1


	//   ....[3]....
        /*0114*/ 	.word	0x00000600
        /*0118*/ 	.word	0x000000ff
        /*011c*/ 	.word	0x00000070
        /*0120*/ 	.short	0x0100
        /*0122*/ 	.byte	0x05
	.zero		1


	//   ....[4]....
        /*0124*/ 	.word	0x00000610
        /*0128*/ 	.word	0x000000ff
        /*012c*/ 	.word	0x00000010
        /*0130*/ 	.short	0x0100
        /*0132*/ 	.byte	0x05
	.zero		1


	//   ....[5]....
        /*0134*/ 	.word	0x00000620
        /*0138*/ 	.word	0x000000ff
        /*013c*/ 	.word	0x00000078
        /*0140*/ 	.short	0x0100
        /*0142*/ 	.byte	0x05
	.zero		1


	//   ....[6]....
        /*0144*/ 	.word	0x00000630
        /*0148*/ 	.word	0x000000ff
        /*014c*/ 	.word	0x00000018
        /*0150*/ 	.short	0x0100
        /*0152*/ 	.byte	0x05
	.zero		1


	//   ....[7]....
        /*0154*/ 	.word	0x00000640
        /*0158*/ 	.word	0x000000ff
        /*015c*/ 	.word	0x00000080
        /*0160*/ 	.short	0x0100
        /*0162*/ 	.byte	0x05
	.zero		1


	//   ....[8]....
        /*0164*/ 	.word	0x00000650
        /*0168*/ 	.word	0x000000ff
        /*016c*/ 	.word	0x00000020
        /*0170*/ 	.short	0x0100
        /*0172*/ 	.byte	0x05
	.zero		1


	//   ....[9]....
        /*0174*/ 	.word	0x00000660
        /*0178*/ 	.word	0x000000ff
        /*017c*/ 	.word	0x00000088
        /*0180*/ 	.short	0x0100
        /*0182*/ 	.byte	0x05
	.zero		1


	//   ....[10]....
        /*0184*/ 	.word	0x00000670
        /*0188*/ 	.word	0x000000ff
        /*018c*/ 	.word	0x00000028
        /*0190*/ 	.short	0x0100
        /*0192*/ 	.byte	0x05
	.zero		1


	//   ....[11]....
        /*0194*/ 	.word	0x00000680
        /*0198*/ 	.word	0x000000ff
        /*019c*/ 	.word	0x00000090
        /*01a0*/ 	.short	0x0100
        /*01a2*/ 	.byte	0x05
	.zero		1


	//   ....[12]....
        /*01a4*/ 	.word	0x00000690
        /*01a8*/ 	.word	0x000000ff
        /*01ac*/ 	.word	0x00000030
        /*01b0*/ 	.short	0x0100
        /*01b2*/ 	.byte	0x05
	.zero		1


	//   ....[13]....
        /*01b4*/ 	.word	0x000006a0
        /*01b8*/ 	.word	0x000000ff
        /*01bc*/ 	.word	0x00000098
        /*01c0*/ 	.short	0x0100
        /*01c2*/ 	.byte	0x05
	.zero		1


	//   ....[14]....
        /*01c4*/ 	.word	0x000006b0
        /*01c8*/ 	.word	0x000000ff
        /*01cc*/ 	.word	0x00000038
        /*01d0*/ 	.short	0x0100
        /*01d2*/ 	.byte	0x05
	.zero		1


	//   ....[15]....
        /*01d4*/ 	.word	0x000006c0
        /*01d8*/ 	.word	0x000000ff
        /*01dc*/ 	.word	0x000000a0
        /*01e0*/ 	.short	0x0100
        /*01e2*/ 	.byte	0x05
	.zero		1


	//   ....[16]....
        /*01e4*/ 	.word	0x000006d0
        /*01e8*/ 	.word	0x000000ff
        /*01ec*/ 	.word	0x00000040
        /*01f0*/ 	.short	0x0100
        /*01f2*/ 	.byte	0x05
	.zero		1


	//   ....[17]....
        /*01f4*/ 	.word	0x000006e0
        /*01f8*/ 	.word	0x000000ff
        /*01fc*/ 	.word	0x000000a8
        /*0200*/ 	.short	0x0100
        /*0202*/ 	.byte	0x05
	.zero		1


	//   ....[18]....
        /*0204*/ 	.word	0x000006f0
        /*0208*/ 	.word	0x000000ff
        /*020c*/ 	.word	0x00000048
        /*0210*/ 	.short	0x0100
        /*0212*/ 	.byte	0x05
	.zero		1


	//   ....[19]....
        /*0214*/ 	.word	0x00000700
        /*0218*/ 	.word	0x000000ff
        /*021c*/ 	.word	0x000000b0
        /*0220*/ 	.short	0x0100
        /*0222*/ 	.byte	0x05
	.zero		1


	//   ....[20]....
        /*0224*/ 	.word	0x00000710
        /*0228*/ 	.word	0x000000ff
        /*022c*/ 	.word	0x00000050
        /*0230*/ 	.short	0x0100
        /*0232*/ 	.byte	0x05
	.zero		1


	//   ....[21]....
        /*0234*/ 	.word	0x00000720
        /*0238*/ 	.word	0x000000ff
        /*023c*/ 	.word	0x000000b8
        /*0240*/ 	.short	0x0100
        /*0242*/ 	.byte	0x05
	.zero		1


	//   ....[22]....
        /*0244*/ 	.word	0x00000730
        /*0248*/ 	.word	0x000000ff
        /*024c*/ 	.word	0x00000058
        /*0250*/ 	.short	0x0100
        /*0252*/ 	.byte	0x05
	.zero		1


	//   ....[23]....
        /*0254*/ 	.word	0x00000740
        /*0258*/ 	.word	0x000000ff
        /*025c*/ 	.word	0x000000c0
        /*0260*/ 	.short	0x0100
        /*0262*/ 	.byte	0x05
	.zero		1


	//   ....[24]....
        /*0264*/ 	.word	0x00000750
        /*0268*/ 	.word	0x000000ff
        /*026c*/ 	.word	0x00000060
        /*0270*/ 	.short	0x0100
        /*0272*/ 	.byte	0x05
	.zero		1


	//   ....[25]....
        /*0274*/ 	.word	0x00000760
        /*0278*/ 	.word	0x000000ff
        /*027c*/ 	.word	0x000000c8
        /*0280*/ 	.short	0x0100
        /*0282*/ 	.byte	0x05
	.zero		1


	//   ....[26]....
        /*0284*/ 	.word	0x000008a0
        /*0288*/ 	.word	0x000000ff
        /*028c*/ 	.word	0x000000d0
        /*0290*/ 	.short	0x0100
        /*0292*/ 	.byte	0x06
	.zero		1


	//   ....[27]....
        /*0294*/ 	.word	0x000008b0
        /*0298*/ 	.word	0x000000ff
        /*029c*/ 	.word	0x000000d8
        /*02a0*/ 	.short	0x0100
        /*02a2*/ 	.byte	0x06
	.zero		1


	//   ....[28]....
        /*02a4*/ 	.word	0x000009a0
        /*02a8*/ 	.word	0x000000ff
        /*02ac*/ 	.word	0x000000e0
        /*02b0*/ 	.short	0x0100
        /*02b2*/ 	.byte	0x05
	.zero		1


	//   ....[29]....
        /*02b4*/ 	.word	0x000009b0
        /*02b8*/ 	.word	0x000000ff
        /*02bc*/ 	.word	0x000000e8
        /*02c0*/ 	.short	0x0100
        /*02c2*/ 	.byte	0x05
	.zero		1


	//   ....[30]....
        /*02c4*/ 	.word	0x00000af0
        /*02c8*/ 	.word	0x000000ff
        /*02cc*/ 	.word	0x000000f0
        /*02d0*/ 	.short	0x0100
        /*02d2*/ 	.byte	0x05
	.zero		1


	//   ....[31]....
        /*02d4*/ 	.word	0x00000b00
        /*02d8*/ 	.word	0x000000ff
        /*02dc*/ 	.word	0x00000100
        /*02e0*/ 	.short	0x0100
        /*02e2*/ 	.byte	0x05
	.zero		1


	//   ....[32]....
        /*02e4*/ 	.word	0x00000b10
        /*02e8*/ 	.word	0x000000ff
        /*02ec*/ 	.word	0x000000f8
        /*02f0*/ 	.short	0x0100
        /*02f2*/ 	.byte	0x05
	.zero		1


	//   ....[33]....
        /*02f4*/ 	.word	0x00000b20
        /*02f8*/ 	.word	0x000000ff
        /*02fc*/ 	.word	0x00000108
        /*0300*/ 	.short	0x0100
        /*0302*/ 	.byte	0x05
	.zero		1


	//   ....[34]....
        /*0304*/ 	.word	0x00000c50
        /*0308*/ 	.word	0x000000ff
        /*030c*/ 	.word	0x00000110
        /*0310*/ 	.short	0x0100
        /*0312*/ 	.byte	0x06
	.zero		1


	//   ....[35]....
        /*0314*/ 	.word	0x00000c60
        /*0318*/ 	.word	0x000000ff
        /*031c*/ 	.word	0x00000130
        /*0320*/ 	.short	0x0100
        /*0322*/ 	.byte	0x06
	.zero		1


	//   ....[36]....
        /*0324*/ 	.word	0x00000c70
        /*0328*/ 	.word	0x000000ff
        /*032c*/ 	.word	0x00000118
        /*0330*/ 	.short	0x0100
        /*0332*/ 	.byte	0x06
	.zero		1


	//   ....[37]....
        /*0334*/ 	.word	0x00000c80
        /*0338*/ 	.word	0x000000ff
        /*033c*/ 	.word	0x00000138
        /*0340*/ 	.short	0x0100
        /*0342*/ 	.byte	0x06
	.zero		1


	//   ....[38]....
        /*0344*/ 	.word	0x00000c90
        /*0348*/ 	.word	0x000000ff
        /*034c*/ 	.word	0x00000120
        /*0350*/ 	.short	0x0100
        /*0352*/ 	.byte	0x06
	.zero		1


	//   ....[39]....
        /*0354*/ 	.word	0x00000ca0
        /*0358*/ 	.word	0x000000ff
        /*035c*/ 	.word	0x00000140
        /*0360*/ 	.short	0x0100
        /*0362*/ 	.byte	0x06
	.zero		1


	//   ....[40]....
        /*0364*/ 	.word	0x00000cb0
        /*0368*/ 	.word	0x000000ff
        /*036c*/ 	.word	0x00000128
        /*0370*/ 	.short	0x0100
        /*0372*/ 	.byte	0x06
	.zero		1


	//   ....[41]....
        /*0374*/ 	.word	0x00000cc0
        /*0378*/ 	.word	0x000000ff
        /*037c*/ 	.word	0x00000148
        /*0380*/ 	.short	0x0100
        /*0382*/ 	.byte	0x06
	.zero		1


	//   ....[42]....
        /*0384*/ 	.word	0x00000db0
        /*0388*/ 	.word	0x000000ff
        /*038c*/ 	.word	0x00000150
        /*0390*/ 	.short	0x0100
        /*0392*/ 	.byte	0x05
	.zero		1


	//   ....[43]....
        /*0394*/ 	.word	0x00000dc0
        /*0398*/ 	.word	0x000000ff
        /*039c*/ 	.word	0x00000160
        /*03a0*/ 	.short	0x0100
        /*03a2*/ 	.byte	0x05
	.zero		1


	//   ....[44]....
        /*03a4*/ 	.word	0x00000dd0
        /*03a8*/ 	.word	0x000000ff
        /*03ac*/ 	.word	0x00000158
        /*03b0*/ 	.short	0x0100
        /*03b2*/ 	.byte	0x05
	.zero		1


	//   ....[45]....
        /*03b4*/ 	.word	0x00000de0
        /*03b8*/ 	.word	0x000000ff
        /*03bc*/ 	.word	0x00000168
        /*03c0*/ 	.short	0x0100
        /*03c2*/ 	.byte	0x05
	.zero		1


	//   ....[46]....
        /*03c4*/ 	.word	0x000016b0
        /*03c8*/ 	.word	0x00000003
        /*03cc*/ 	.word	0x00000160
        /*03d0*/ 	.short	0x010a
        /*03d2*/ 	.byte	0xff
	.zero		1


	//   ....[47]....
        /*03d4*/ 	.word	0x000016e0
        /*03d8*/ 	.word	0x00000003
        /*03dc*/ 	.word	0x00000150
        /*03e0*/ 	.short	0x0101
        /*03e2*/ 	.byte	0xff
	.zero		1


	//   ....[48]....
        /*03e4*/ 	.word	0x000017b0
        /*03e8*/ 	.word	0x000000ff
        /*03ec*/ 	.word	0x00000068
        /*03f0*/ 	.short	0x010a
        /*03f2*/ 	.byte	0x08
	.zero		1


	//   ....[49]....
        /*03f4*/ 	.word	0x00001850
        /*03f8*/ 	.word	0x000000ff
        /*03fc*/ 	.word	0x00000068
        /*0400*/ 	.short	0x010a
        /*0402*/ 	.byte	0x21
	.zero		1


	//   ....[50]....
        /*0404*/ 	.word	0x000019b0
        /*0408*/ 	.word	0x000000ff
        /*040c*/ 	.word	0x00000068
        /*0410*/ 	.short	0x010a
        /*0412*/ 	.byte	0x08
	.zero		1


	//   ....[51]....
        /*0414*/ 	.word	0x00001aa0
        /*0418*/ 	.word	0x000000ff
        /*041c*/ 	.word	0x000000e8
        /*0420*/ 	.short	0x0101
        /*0422*/ 	.byte	0x04
	.zero		1


	//   ....[52]....
        /*0424*/ 	.word	0x00001ac0
        /*0428*/ 	.word	0x000000ff
        /*042c*/ 	.word	0x00000068
        /*0430*/ 	.short	0x010a
        /*0432*/ 	.byte	0x08
	.zero		1


	//   ....[53]....
        /*0434*/ 	.word	0x00001b40
        /*0438*/ 	.word	0x000000ff
        /*043c*/ 	.word	0x00000068
        /*0440*/ 	.short	0x010a
        /*0442*/ 	.byte	0x11
	.zero		1


	//   ....[54]....
        /*0444*/ 	.word	0x00001ca0
        /*0448*/ 	.word	0x000000ff
        /*044c*/ 	.word	0x00000068
        /*0450*/ 	.short	0x010a
        /*0452*/ 	.byte	0x08
	.zero		1


	//   ....[55]....
        /*0454*/ 	.word	0x00001dc0
        /*0458*/ 	.word	0x00000002
        /*045c*/ 	.word	0x000000f0
        /*0460*/ 	.short	0x010a
        /*0462*/ 	.byte	0xff
	.zero		1


	//   ....[56]....
        /*0464*/ 	.word	0x00001e80
        /*0468*/ 	.word	0x00000002
        /*046c*/ 	.word	0x00000000
        /*0470*/ 	.short	0x0101
        /*0472*/ 	.byte	0xff
	.zero		1


	//   ....[57]....
        /*0474*/ 	.word	0x000023e0
        /*0478*/ 	.word	0x000000ff
        /*047c*/ 	.word	0x00000000
        /*0480*/ 	.short	0x010a
        /*0482*/ 	.byte	0x05
	.zero		1


	//   ....[58]....
        /*0484*/ 	.word	0x00002470
        /*0488*/ 	.word	0x000000ff
        /*048c*/ 	.word	0x00000000
        /*0490*/ 	.short	0x010a
        /*0492*/ 	.byte	0x05
	.zero		1


	//   ....[59]....
        /*0494*/ 	.word	0x00002500
        /*0498*/ 	.word	0x000000ff
        /*049c*/ 	.word	0x00000000
        /*04a0*/ 	.short	0x010a
        /*04a2*/ 	.byte	0x05
	.zero		1


	//   ....[60]....
        /*04a4*/ 	.word	0x00002590
        /*04a8*/ 	.word	0x000000ff
        /*04ac*/ 	.word	0x00000000
        /*04b0*/ 	.short	0x010a
        /*04b2*/ 	.byte	0x05
	.zero		1


	//   ....[61]....
        /*04b4*/ 	.word	0x00002620
        /*04b8*/ 	.word	0x000000ff
        /*04bc*/ 	.word	0x00000000
        /*04c0*/ 	.short	0x010a
        /*04c2*/ 	.byte	0x05
	.zero		1


	//   ....[62]....
        /*04c4*/ 	.word	0x000026b0
        /*04c8*/ 	.word	0x000000ff
        /*04cc*/ 	.word	0x00000000
        /*04d0*/ 	.short	0x010a
        /*04d2*/ 	.byte	0x05
	.zero		1


	//   ....[63]....
        /*04d4*/ 	.word	0x00002740
        /*04d8*/ 	.word	0x000000ff
        /*04dc*/ 	.word	0x00000000
        /*04e0*/ 	.short	0x010a
        /*04e2*/ 	.byte	0x05
	.zero		1


	//   ....[64]....
        /*04e4*/ 	.word	0x000027d0
        /*04e8*/ 	.word	0x000000ff
        /*04ec*/ 	.word	0x00000000
        /*04f0*/ 	.short	0x010a
        /*04f2*/ 	.byte	0x05
	.zero		1


	//   ....[65]....
        /*04f4*/ 	.word	0x00002860
        /*04f8*/ 	.word	0x000000ff
        /*04fc*/ 	.word	0x00000000
        /*0500*/ 	.short	0x010a
        /*0502*/ 	.byte	0x05
	.zero		1


	//   ....[66]....
        /*0504*/ 	.word	0x000028f0
        /*0508*/ 	.word	0x000000ff
        /*050c*/ 	.word	0x00000000
        /*0510*/ 	.short	0x010a
        /*0512*/ 	.byte	0x05
	.zero		1


	//   ....[67]....
        /*0514*/ 	.word	0x00002980
        /*0518*/ 	.word	0x000000ff
        /*051c*/ 	.word	0x00000000
        /*0520*/ 	.short	0x010a
        /*0522*/ 	.byte	0x05
	.zero		1


	//   ....[68]....
        /*0524*/ 	.word	0x00002a10
        /*0528*/ 	.word	0x000000ff
        /*052c*/ 	.word	0x00000000
        /*0530*/ 	.short	0x010a
        /*0532*/ 	.byte	0x05
	.zero		1


	//   ....[69]....
        /*0534*/ 	.word	0x00002ab0
        /*0538*/ 	.word	0x00000000
        /*053c*/ 	.word	0x00000000
        /*0540*/ 	.short	0x010a
        /*0542*/ 	.byte	0xff
	.zero		1


	//   ....[70]....
        /*0544*/ 	.word	0x00002bd0
        /*0548*/ 	.word	0x00000000
        /*054c*/ 	.word	0x00000150
        /*0550*/ 	.short	0x010a
        /*0552*/ 	.byte	0xff
	.zero		1


	//   ....[71]....
        /*0554*/ 	.word	0x00002c30
        /*0558*/ 	.word	0x00000004
        /*055c*/ 	.word	0x00000000
        /*0560*/ 	.short	0x0101
        /*0562*/ 	.byte	0xff
	.zero		1


	//   ....[72]....
        /*0564*/ 	.word	0x00002c50
        /*0568*/ 	.word	0x000000ff
        /*056c*/ 	.word	0x00000100
        /*0570*/ 	.short	0x010a
        /*0572*/ 	.byte	0x05
	.zero		1


	//   ....[73]....
        /*0574*/ 	.word	0x00002d70
        /*0578*/ 	.word	0x00000000
        /*057c*/ 	.word	0x000000f0
        /*0580*/ 	.short	0x010a
        /*0582*/ 	.byte	0xff
	.zero		1


	//   ....[74]....
        /*0584*/ 	.word	0x00002e80
        /*0588*/ 	.word	0x00000000
        /*058c*/ 	.word	0x00000000
        /*0590*/ 	.short	0x0101
        /*0592*/ 	.byte	0xff
	.zero		1


	//   ....[75]....
        /*0594*/ 	.word	0x00002f10
        /*0598*/ 	.word	0x000000ff
        /*059c*/ 	.word	0x00000100
        /*05a0*/ 	.short	0x0106
        /*05a2*/ 	.byte	0x05
	.zero		1


	//   ....[76]....
        /*05a4*/ 	.word	0x00002f30
        /*05a8*/ 	.word	0x000000ff
        /*05ac*/ 	.word	0x00000100
        /*05b0*/ 	.short	0x010a
        /*05b2*/ 	.byte	0x05
	.zero		1


	//   ....[77]....
        /*05b4*/ 	.word	0x00002fc0
        /*05b8*/ 	.word	0x000000ff
        /*05bc*/ 	.word	0x00000100
        /*05c0*/ 	.short	0x0106
        /*05c2*/ 	.byte	0x04
	.zero		1


	//   ....[78]....
        /*05c4*/ 	.word	0x00003000
        /*05c8*/ 	.word	0x00000000
        /*05cc*/ 	.word	0x00000100
        /*05d0*/ 	.short	0x010a
        /*05d2*/ 	.byte	0xff
	.zero		1


	//   ....[79]....
        /*05d4*/ 	.word	0x00003540
        /*05d8*/ 	.word	0x00000000
        /*05dc*/ 	.word	0x000000f0
        /*05e0*/ 	.short	0x010a
        /*05e2*/ 	.byte	0xff
	.zero		1


	//   ....[80]....
        /*05e4*/ 	.word	0x00003640
        /*05e8*/ 	.word	0x00000003
        /*05ec*/ 	.word	0x00000000
        /*05f0*/ 	.short	0x0101
        /*05f2*/ 	.byte	0xff
	.zero		1


	//   ....[81]....
        /*05f4*/ 	.word	0x00003650
        /*05f8*/ 	.word	0x000000ff
        /*05fc*/ 	.word	0x00000000
        /*0600*/ 	.short	0x010a
        /*0602*/ 	.byte	0x06
	.zero		1


	//   ....[82]....
        /*0604*/ 	.word	0x000036d0
        /*0608*/ 	.word	0x000000ff
        /*060c*/ 	.word	0x00000130
        /*0610*/ 	.short	0x010a
        /*0612*/ 	.byte	0x07
	.zero		1


	//   ....[83]....
        /*0614*/ 	.word	0x000037b0
        /*0618*/ 	.word	0x000000ff
        /*061c*/ 	.word	0x00000000
        /*0620*/ 	.short	0x010a
        /*0622*/ 	.byte	0x06
	.zero		1


	//   ....[84]....
        /*0624*/ 	.word	0x000038e0
        /*0628*/ 	.word	0x000000ff
        /*062c*/ 	.word	0x00000000
        /*0630*/ 	.short	0x010a
        /*0632*/ 	.byte	0x1a
	.zero		1


	//   ....[85]....
        /*0634*/ 	.word	0x00003b80
        /*0638*/ 	.word	0x000000ff
        /*063c*/ 	.word	0x00000000
        /*0640*/ 	.short	0x010a
        /*0642*/ 	.byte	0x06
	.zero		1


	//   ....[86]....
        /*0644*/ 	.word	0x00003c10
        /*0648*/ 	.word	0x000000ff
        /*064c*/ 	.word	0x00000000
        /*0650*/ 	.short	0x010a
        /*0652*/ 	.byte	0x06
	.zero		1


	//   ....[87]....
        /*0654*/ 	.word	0x00003ca0
        /*0658*/ 	.word	0x000000ff
        /*065c*/ 	.word	0x00000000
        /*0660*/ 	.short	0x010a
        /*0662*/ 	.byte	0x06
	.zero		1


	//   ....[88]....
        /*0664*/ 	.word	0x00003d30
        /*0668*/ 	.word	0x000000ff
        /*066c*/ 	.word	0x00000000
        /*0670*/ 	.short	0x010a
        /*0672*/ 	.byte	0x07
	.zero		1


	//   ....[89]....
        /*0674*/ 	.word	0x00004170
        /*0678*/ 	.word	0x00000000
        /*067c*/ 	.word	0x000000f0
        /*0680*/ 	.short	0x010a
        /*0682*/ 	.byte	0xff
	.zero		1


	//   ....[90]....
        /*0684*/ 	.word	0x00004260
        /*0688*/ 	.word	0x00000000
        /*068c*/ 	.word	0x00000000
        /*0690*/ 	.short	0x0101
        /*0692*/ 	.byte	0xff
	.zero		1


	//   ....[91]....
        /*0694*/ 	.word	0x00004580
        /*0698*/ 	.word	0x000000ff
        /*069c*/ 	.word	0x000000e8
        /*06a0*/ 	.short	0x010a
        /*06a2*/ 	.byte	0x06
	.zero		1


	//   ....[92]....
        /*06a4*/ 	.word	0x00004700
        /*06a8*/ 	.word	0x000000ff
        /*06ac*/ 	.word	0x000000d8
        /*06b0*/ 	.short	0x010a
        /*06b2*/ 	.byte	0x06
	.zero		1


	//   ....[93]....
        /*06b4*/ 	.word	0x00004a30
        /*06b8*/ 	.word	0x000000ff
        /*06bc*/ 	.word	0x000000d0
        /*06c0*/ 	.short	0x010b
        /*06c2*/ 	.byte	0x06
	.zero		1


	//   ....[94]....
        /*06c4*/ 	.word	0x00004a50
        /*06c8*/ 	.word	0x000000ff
        /*06cc*/ 	.word	0x00000000
        /*06d0*/ 	.short	0x0101
        /*06d2*/ 	.byte	0x25
	.zero		1


	//   ....[95]....
        /*06d4*/ 	.word	0x00004a90
        /*06d8*/ 	.word	0x00000000
        /*06dc*/ 	.word	0x000000d8
        /*06e0*/ 	.short	0x010a
        /*06e2*/ 	.byte	0xff
	.zero		1


	//   ....[96]....
        /*06e4*/ 	.word	0x00004df0
        /*06e8*/ 	.word	0x00000000
        /*06ec*/ 	.word	0x000000f0
        /*06f0*/ 	.short	0x010a
        /*06f2*/ 	.byte	0xff
	.zero		1


	//   ....[97]....
        /*06f4*/ 	.word	0x00004f00
        /*06f8*/ 	.word	0x00000000
        /*06fc*/ 	.word	0x00000000
        /*0700*/ 	.short	0x0101
        /*0702*/ 	.byte	0xff
	.zero		1


	//   ....[98]....
        /*0704*/ 	.word	0x000058b0
        /*0708*/ 	.word	0x000000ff
        /*070c*/ 	.word	0x000000d0
        /*0710*/ 	.short	0x010a
        /*0712*/ 	.byte	0x2b
	.zero		1


	//   ....[99]....
        /*0714*/ 	.word	0x000058d0
        /*0718*/ 	.word	0x0000005c
        /*071c*/ 	.word	0x00000110
        /*0720*/ 	.short	0x010a
        /*0722*/ 	.byte	0xff
	.zero		1


	//   ....[100]....
        /*0724*/ 	.word	0x00005a20
        /*0728*/ 	.word	0x000000ff
        /*072c*/ 	.word	0x000000d0
        /*0730*/ 	.short	0x010a
        /*0732*/ 	.byte	0x2b
	.zero		1


	//   ....[101]....
        /*0734*/ 	.word	0x00005b00
        /*0738*/ 	.word	0x000000ff
        /*073c*/ 	.word	0x00000000
        /*0740*/ 	.short	0x0101
        /*0742*/ 	.byte	0x04
	.zero		1


	//   ....[102]....
        /*0744*/ 	.word	0x00005b60
        /*0748*/ 	.word	0x0000005c
        /*074c*/ 	.word	0x00000110
        /*0750*/ 	.short	0x010a
        /*0752*/ 	.byte	0xff
	.zero		1


	//   ....[103]....
        /*0754*/ 	.word	0x00005ec0
        /*0758*/ 	.word	0x000000ff
        /*075c*/ 	.word	0x00000000
        /*0760*/ 	.short	0x0101
        /*0762*/ 	.byte	0x05
	.zero		1


	//   ....[104]....
        /*0764*/ 	.word	0x00006830
        /*0768*/ 	.word	0x00000003
        /*076c*/ 	.word	0x00000160
        /*0770*/ 	.short	0x010a
        /*0772*/ 	.byte	0xff
	.zero		1


	//   ....[105]....
        /*0774*/ 	.word	0x00006890
        /*0778*/ 	.word	0x00000002
        /*077c*/ 	.word	0x00000068
        /*0780*/ 	.short	0x010a
        /*0782*/ 	.byte	0xff
	.zero		1


	//   ....[106]....
        /*0784*/ 	.word	0x000068f0
        /*0788*/ 	.word	0x00000002
        /*078c*/ 	.word	0x00000068
        /*0790*/ 	.short	0x010a
        /*0792*/ 	.byte	0xff
	.zero		1


	//   ....[107]....
        /*0794*/ 	.word	0x00006940
        /*0798*/ 	.word	0x00000002
        /*079c*/ 	.word	0x000000f0
        /*07a0*/ 	.short	0x010a
        /*07a2*/ 	.byte	0xff
	.zero		1


	//   ....[108]....
        /*07a4*/ 	.word	0x000069a0
        /*07a8*/ 	.word	0x00000000
        /*07ac*/ 	.word	0x00000000
        /*07b0*/ 	.short	0x010a
        /*07b2*/ 	.byte	0xff
	.zero		1


	//   ....[109]....
        /*07b4*/ 	.word	0x00006a00
        /*07b8*/ 	.word	0x00000000
        /*07bc*/ 	.word	0x00000000
        /*07c0*/ 	.short	0x010a
        /*07c2*/ 	.byte	0xff
	.zero		1


	//   ....[110]....
        /*07c4*/ 	.word	0x00006a60
        /*07c8*/ 	.word	0x00000000
        /*07cc*/ 	.word	0x00000000
        /*07d0*/ 	.short	0x010a
        /*07d2*/ 	.byte	0xff
	.zero		1


	//   ....[111]....
        /*07d4*/ 	.word	0x00006ac0
        /*07d8*/ 	.word	0x00000000
        /*07dc*/ 	.word	0x00000000
        /*07e0*/ 	.short	0x010a
        /*07e2*/ 	.byte	0xff
	.zero		1


	//   ....[112]....
        /*07e4*/ 	.word	0x00006b20
        /*07e8*/ 	.word	0x00000000
        /*07ec*/ 	.word	0x00000000
        /*07f0*/ 	.short	0x010a
        /*07f2*/ 	.byte	0xff
	.zero		1


	//   ....[113]....
        /*07f4*/ 	.word	0x00006b80
        /*07f8*/ 	.word	0x00000000
        /*07fc*/ 	.word	0x00000000
        /*0800*/ 	.short	0x010a
        /*0802*/ 	.byte	0xff
	.zero		1


	//   ....[114]....
        /*0804*/ 	.word	0x00006be0
        /*0808*/ 	.word	0x00000000
        /*080c*/ 	.word	0x00000000
        /*0810*/ 	.short	0x010a
        /*0812*/ 	.byte	0xff
	.zero		1


	//   ....[115]....
        /*0814*/ 	.word	0x00006c40
        /*0818*/ 	.word	0x00000000
        /*081c*/ 	.word	0x00000000
        /*0820*/ 	.short	0x010a
        /*0822*/ 	.byte	0xff
	.zero		1


	//   ....[116]....
        /*0824*/ 	.word	0x00006ca0
        /*0828*/ 	.word	0x00000000
        /*082c*/ 	.word	0x00000000
        /*0830*/ 	.short	0x010a
        /*0832*/ 	.byte	0xff
	.zero		1


	//   ....[117]....
        /*0834*/ 	.word	0x00006d00
        /*0838*/ 	.word	0x00000000
        /*083c*/ 	.word	0x00000000
        /*0840*/ 	.short	0x010a
        /*0842*/ 	.byte	0xff
	.zero		1


	//   ....[118]....
        /*0844*/ 	.word	0x00006d60
        /*0848*/ 	.word	0x00000000
        /*084c*/ 	.word	0x00000000
        /*0850*/ 	.short	0x010a
        /*0852*/ 	.byte	0xff
	.zero		1


	//   ....[119]....
        /*0854*/ 	.word	0x00006dc0
        /*0858*/ 	.word	0x00000000
        /*085c*/ 	.word	0x00000000
        /*0860*/ 	.short	0x010a
        /*0862*/ 	.byte	0xff
	.zero		1


	//   ....[120]....
        /*0864*/ 	.word	0x00006e10
        /*0868*/ 	.word	0x00000000
        /*086c*/ 	.word	0x00000150
        /*0870*/ 	.short	0x010a
        /*0872*/ 	.byte	0xff
	.zero		1


	//   ....[121]....
        /*0874*/ 	.word	0x00006e70
        /*0878*/ 	.word	0x00000000
        /*087c*/ 	.word	0x00000100
        /*0880*/ 	.short	0x010a
        /*0882*/ 	.byte	0xff
	.zero		1


	//   ....[122]....
        /*0884*/ 	.word	0x00006ec0
        /*0888*/ 	.word	0x00000000
        /*088c*/ 	.word	0x000000f0
        /*0890*/ 	.short	0x010a
        /*0892*/ 	.byte	0xff
	.zero		1


	//   ....[123]....
        /*0894*/ 	.word	0x00006f20
        /*0898*/ 	.word	0x00000000
        /*089c*/ 	.word	0x00000100
        /*08a0*/ 	.short	0x010a
        /*08a2*/ 	.byte	0xff
	.zero		1


	//   ....[124]....
        /*08a4*/ 	.word	0x00006f70
        /*08a8*/ 	.word	0x00000000
        /*08ac*/ 	.word	0x000000f0
        /*08b0*/ 	.short	0x010a
        /*08b2*/ 	.byte	0xff
	.zero		1


	//   ....[125]....
        /*08b4*/ 	.word	0x00006fd0
        /*08b8*/ 	.word	0x00000003
        /*08bc*/ 	.word	0x00000130
        /*08c0*/ 	.short	0x010a
        /*08c2*/ 	.byte	0xff
	.zero		1


	//   ....[126]....
        /*08c4*/ 	.word	0x00007030
        /*08c8*/ 	.word	0x00000000
        /*08cc*/ 	.word	0x00000000
        /*08d0*/ 	.short	0x010a
        /*08d2*/ 	.byte	0xff
	.zero		1


	//   ....[127]....
        /*08d4*/ 	.word	0x00007090
        /*08d8*/ 	.word	0x00000000
        /*08dc*/ 	.word	0x00000000
        /*08e0*/ 	.short	0x010a
        /*08e2*/ 	.byte	0xff
	.zero		1


	//   ....[128]....
        /*08e4*/ 	.word	0x000070f0
        /*08e8*/ 	.word	0x00000000
        /*08ec*/ 	.word	0x00000000
        /*08f0*/ 	.short	0x010a
        /*08f2*/ 	.byte	0xff
	.zero		1


	//   ....[129]....
        /*08f4*/ 	.word	0x00007150
        /*08f8*/ 	.word	0x00000000
        /*08fc*/ 	.word	0x00000000
        /*0900*/ 	.short	0x010a
        /*0902*/ 	.byte	0xff
	.zero		1


	//   ....[130]....
        /*0904*/ 	.word	0x000071b0
        /*0908*/ 	.word	0x00000000
        /*090c*/ 	.word	0x00000000
        /*0910*/ 	.short	0x010a
        /*0912*/ 	.byte	0xff
	.zero		1


	//   ....[131]....
        /*0914*/ 	.word	0x00007200
        /*0918*/ 	.word	0x00000000
        /*091c*/ 	.word	0x000000f0
        /*0920*/ 	.short	0x010a
        /*0922*/ 	.byte	0xff
	.zero		1


	//   ....[132]....
        /*0924*/ 	.word	0x00007260
        /*0928*/ 	.word	0x00000000
        /*092c*/ 	.word	0x000000e8
        /*0930*/ 	.short	0x010a
        /*0932*/ 	.byte	0xff
	.zero		1


	//   ....[133]....
        /*0934*/ 	.word	0x000072c0
        /*0938*/ 	.word	0x00000003
        /*093c*/ 	.word	0x000000d8
        /*0940*/ 	.short	0x010a
        /*0942*/ 	.byte	0xff
	.zero		1


	//   ....[134]....
        /*0944*/ 	.word	0x00007310
        /*0948*/ 	.word	0x00000000
        /*094c*/ 	.word	0x000000f0
        /*0950*/ 	.short	0x010a
        /*0952*/ 	.byte	0xff
	.zero		1


	//   ....[135]....
        /*0954*/ 	.word	0x00007370
        /*0958*/ 	.word	0x00000000
        /*095c*/ 	.word	0x000000d0
        /*0960*/ 	.short	0x010a
        /*0962*/ 	.byte	0xff
	.zero		1


	//   ....[136]....
        /*0964*/ 	.word	0x000073c0
        /*0968*/ 	.word	0x0000005c
        /*096c*/ 	.word	0x00000110
        /*0970*/ 	.short	0x010a
        /*0972*/ 	.byte	0xff
	.zero		1


	//----- nvinfo : EIATTR_NUM_MBARRIERS
	.align		4
.L_47:
        /*0974*/ 	.byte	0x03, 0x38
        /*0976*/ 	.short	0x002e


	//----- nvinfo : EIATTR_EXIT_INSTR_OFFSETS
	.align		4
        /*0978*/ 	.byte	0x04, 0x1c
        /*097a*/ 	.short	(.L_49 - .L_48)


	//   ....[0]....
.L_48:
        /*097c*/ 	.word	0x00002ae0


	//   ....[1]....
        /*0980*/ 	.word	0x00002fd0


	//   ....[2]....
        /*0984*/ 	.word	0x00003030


	//   ....[3]....
        /*0988*/ 	.word	0x00003f90


	//   ....[4]....
        /*098c*/ 	.word	0x00004ac0


	//   ....[5]....
        /*0990*/ 	.word	0x00004b00


	//   ....[6]....
        /*0994*/ 	.word	0x00006820


	//----- nvinfo : EIATTR_MAX_THREADS
	.align		4
.L_49:
        /*0998*/ 	.byte	0x04, 0x05
        /*099a*/ 	.short	(.L_51 - .L_50)
.L_50:
        /*099c*/ 	.word	0x00000100
        /*09a0*/ 	.word	0x00000001
        /*09a4*/ 	.word	0x00000001


	//----- nvinfo : EIATTR_CRS_STACK_SIZE
	.align		4
.L_51:
        /*09a8*/ 	.byte	0x04, 0x1e
        /*09aa*/ 	.short	(.L_53 - .L_52)
.L_52:
        /*09ac*/ 	.word	0x00000000


	//----- nvinfo : EIATTR_CBANK_PARAM_SIZE
	.align		4
.L_53:
        /*09b0*/ 	.byte	0x03, 0x19
        /*09b2*/ 	.short	0x0800


	//----- nvinfo : EIATTR_PARAM_CBANK
	.align		4
        /*09b4*/ 	.byte	0x04, 0x0a
        /*09b6*/ 	.short	(.L_55 - .L_54)
	.align		4
.L_54:
        /*09b8*/ 	.word	index@(.nv.constant0._ZN7cutlass13device_kernelINS_4gemm6kernel13GemmUniversalIN4cute5tupleIJiiiiEEENS1_10collective13CollectiveMmaINS1_35MainloopSm100TmaUmmaWarpSpecializedILi13ELi2ELi4ENS5_IJNS4_1CILi1EEESB_SB_EEEEENS5_IJNSA_ILi64EEESE_NSA_ILi128EEEEEEaNS5_IJlSB_lEEEaSH_NS4_8TiledMMAINS4_8MMA_AtomIJNS4_15SM100_MMA_S8_SSIaaiLi64ELi64ELNS4_4UMMA5MajorE0ELSM_0ELNSL_8SaturateE0EEEEEENS4_6LayoutISC_NS5_IJNSA_ILi0EEESR_SR_EEEEENS5_IJNS4_10UnderscoreESU_SU_EEEEENS4_13SM90_TMA_LOADENS4_14ComposedLayoutINS4_7SwizzleILi3ELi4ELi3EEENS4_18smem_ptr_flag_bitsILi8EEENSQ_INS5_IJNSA_ILi8EEESF_EEENS5_IJSF_SB_EEEEEEEvNS4_8identityESX_S17_vS18_EENS_8epilogue10collective18CollectiveEpilogueINS1A_23Sm100TmaWarpSpecializedILi1ELi1ELi32ELb0ELb0EEEJSG_NS5_IJNSQ_ISE_SB_EES1F_EEEaSH_aSH_NS1A_6fusion15FusionCallbacksIS1E_NS1H_17LinearCombinationIaiaiLNS_15FloatRoundStyleE2EEESG_S1G_JEEENS4_5SM1004TMEM4LOAD26SM100_TMEM_LOAD_16dp32b32xESX_NSY_INSZ_ILi2ELi4ELi3EEES12_NSQ_INS5_IJS13_SE_EEENS5_IJSE_SB_EEEEEEENS4_39AutoVectorizingCopyWithAssumedAlignmentILi128EEENS4_14SM90_TMA_STOREES1V_S1X_S1X_EEEvvEEEEvNT_6ParamsE)
        /*09bc*/ 	.short	0x0380
        /*09be*/ 	.short	0x0800


	//----- nvinfo : EIATTR_SW_WAR
	.align		4
.L_55:
        /*09c0*/ 	.byte	0x04, 0x36
        /*09c2*/ 	.short	(.L_57 - .L_56)
.L_56:
        /*09c4*/ 	.word	0x00000008
.L_57:


//--------------------- .nv.callgraph             --------------------------
	.section	.nv.callgraph,"",@"SHT_CUDA_CALLGRAPH"
	.align	4
	.sectionentsize	8
	.align		4
        /*0000*/ 	.word	0x00000000
	.align		4
        /*0004*/ 	.word	0xffffffff
	.align		4
        /*0008*/ 	.word	index@(_ZN7cutlass13device_kernelINS_4gemm6kernel13GemmUniversalIN4cute5tupleIJiiiiEEENS1_10collective13CollectiveMmaINS1_35MainloopSm100TmaUmmaWarpSpecializedILi13ELi2ELi4ENS5_IJNS4_1CILi1EEESB_SB_EEEEENS5_IJNSA_ILi64EEESE_NSA_ILi128EEEEEEaNS5_IJlSB_lEEEaSH_NS4_8TiledMMAINS4_8MMA_AtomIJNS4_15SM100_MMA_S8_SSIaaiLi64ELi64ELNS4_4UMMA5MajorE0ELSM_0ELNSL_8SaturateE0EEEEEENS4_6LayoutISC_NS5_IJNSA_ILi0EEESR_SR_EEEEENS5_IJNS4_10UnderscoreESU_SU_EEEEENS4_13SM90_TMA_LOADENS4_14ComposedLayoutINS4_7SwizzleILi3ELi4ELi3EEENS4_18smem_ptr_flag_bitsILi8EEENSQ_INS5_IJNSA_ILi8EEESF_EEENS5_IJSF_SB_EEEEEEEvNS4_8identityESX_S17_vS18_EENS_8epilogue10collective18CollectiveEpilogueINS1A_23Sm100TmaWarpSpecializedILi1ELi1ELi32ELb0ELb0EEEJSG_NS5_IJNSQ_ISE_SB_EES1F_EEEaSH_aSH_NS1A_6fusion15FusionCallbacksIS1E_NS1H_17LinearCombinationIaiaiLNS_15FloatRoundStyleE2EEESG_S1G_JEEENS4_5SM1004TMEM4LOAD26SM100_TMEM_LOAD_16dp32b32xESX_NSY_INSZ_ILi2ELi4ELi3EEES12_NSQ_INS5_IJS13_SE_EEENS5_IJSE_SB_EEEEEEENS4_39AutoVectorizingCopyWithAssumedAlignmentILi128EEENS4_14SM90_TMA_STOREES1V_S1X_S1X_EEEvvEEEEvNT_6ParamsE)
	.align		4
        /*000c*/ 	.word	index@(__assertfail)
	.align		4
        /*0010*/ 	.word	0x00000000
	.align		4
        /*0014*/ 	.word	0xfffffffe
	.align		4
        /*0018*/ 	.word	0x00000000
	.align		4
        /*001c*/ 	.word	0xfffffffd
	.align		4
        /*0020*/ 	.word	0x00000000
	.align		4
        /*0024*/ 	.word	0xfffffffc


//--------------------- .nv.constant4             --------------------------
	.section	.nv.constant4,"a",@progbits
	.align	8
	.align		8
.nv.constant4:
        /*0000*/ 	.dword	__assertfail
	.align		8
        /*0008*/ 	.dword	__unnamed_1
	.align		8
        /*0010*/ 	.dword	__unnamed_2
	.align		8
        /*0018*/ 	.dword	_ZN40_INTERNAL_55c75d2f_4_k_cu_08bb138e_253374cuda3std3__45__cpo5beginE
	.align		8
        /*0020*/ 	.dword	_ZN40_INTERNAL_55c75d2f_4_k_cu_08bb138e_253374cuda3std3__45__cpo3endE
	.align		8
        /*0028*/ 	.dword	_ZN40_INTERNAL_55c75d2f_4_k_cu_08bb138e_253374cuda3std3__45__cpo6cbeginE
	.align		8
        /*0030*/ 	.dword	_ZN40_INTERNAL_55c75d2f_4_k_cu_08bb138e_253374cuda3std3__45__cpo4cendE
	.align		8
        /*0038*/ 	.dword	_ZN40_INTERNAL_55c75d2f_4_k_cu_08bb138e_253374cuda3std3__442_GLOBAL__N__55c75d2f_4_k_cu_08bb138e_253376ignoreE
	.align		8
        /*0040*/ 	.dword	_ZN40_INTERNAL_55c75d2f_4_k_cu_08bb138e_253374cuda3std3__419piecewise_constructE
	.align		8
        /*0048*/ 	.dword	_ZN40_INTERNAL_55c75d2f_4_k_cu_08bb138e_253374cuda3std3__48in_placeE
	.align		8
        /*0050*/ 	.dword	_ZN40_INTERNAL_55c75d2f_4_k_cu_08bb138e_253374cuda3std6ranges3__45__cpo4swapE
	.align		8
        /*0058*/ 	.dword	_ZN40_INTERNAL_55c75d2f_4_k_cu_08bb138e_253374cuda3std6ranges3__45__cpo9iter_moveE
	.align		8
        /*0060*/ 	.dword	_ZN40_INTERNAL_55c75d2f_4_k_cu_08bb138e_253374cute7productE
	.align		8
        /*0068*/ 	.dword	_ZN40_INTERNAL_55c75d2f_4_k_cu_08bb138e_253374cute1_E
	.align		8
        /*0070*/ 	.dword	$str$25
	.align		8
        /*0078*/ 	.dword	$str$26
	.align		8
        /*0080*/ 	.dword	$str$27
	.align		8
        /*0088*/ 	.dword	$str$28


//--------------------- .text._ZN7cutlass13device_kernelINS_4gemm6kernel13GemmUniversalIN4cute5tupleIJiiiiEEENS1_10collective13CollectiveMmaINS1_35MainloopSm100TmaUmmaWarpSpecializedILi13ELi2ELi4ENS5_IJNS4_1CILi1EEESB_SB_EEEEENS5_IJNSA_ILi64EEESE_NSA_ILi128EEEEEEaNS5_IJlSB_lEEEaSH_NS4_8TiledMMAINS4_8MMA_AtomIJNS4_15SM100_MMA_S8_SSIaaiLi64ELi64ELNS4_4UMMA5MajorE0ELSM_0ELNSL_8SaturateE0EEEEEENS4_6LayoutISC_NS5_IJNSA_ILi0EEESR_SR_EEEEENS5_IJNS4_10UnderscoreESU_SU_EEEEENS4_13SM90_TMA_LOADENS4_14ComposedLayoutINS4_7SwizzleILi3ELi4ELi3EEENS4_18smem_ptr_flag_bitsILi8EEENSQ_INS5_IJNSA_ILi8EEESF_EEENS5_IJSF_SB_EEEEEEEvNS4_8identityESX_S17_vS18_EENS_8epilogue10collective18CollectiveEpilogueINS1A_23Sm100TmaWarpSpecializedILi1ELi1ELi32ELb0ELb0EEEJSG_NS5_IJNSQ_ISE_SB_EES1F_EEEaSH_aSH_NS1A_6fusion15FusionCallbacksIS1E_NS1H_17LinearCombinationIaiaiLNS_15FloatRoundStyleE2EEESG_S1G_JEEENS4_5SM1004TMEM4LOAD26SM100_TMEM_LOAD_16dp32b32xESX_NSY_INSZ_ILi2ELi4ELi3EEES12_NSQ_INS5_IJS13_SE_EEENS5_IJSE_SB_EEEEEEENS4_39AutoVectorizingCopyWithAssumedAlignmentILi128EEENS4_14SM90_TMA_STOREES1V_S1X_S1X_EEEvvEEEEvNT_6ParamsE --------------------------
	.section	.text._ZN7cutlass13device_kernelINS_4gemm6kernel13GemmUniversalIN4cute5tupleIJiiiiEEENS1_10collective13CollectiveMmaINS1_35MainloopSm100TmaUmmaWarpSpecializedILi13ELi2ELi4ENS5_IJNS4_1CILi1EEESB_SB_EEEEENS5_IJNSA_ILi64EEESE_NSA_ILi128EEEEEEaNS5_IJlSB_lEEEaSH_NS4_8TiledMMAINS4_8MMA_AtomIJNS4_15SM100_MMA_S8_SSIaaiLi64ELi64ELNS4_4UMMA5MajorE0ELSM_0ELNSL_8SaturateE0EEEEEENS4_6LayoutISC_NS5_IJNSA_ILi0EEESR_SR_EEEEENS5_IJNS4_10UnderscoreESU_SU_EEEEENS4_13SM90_TMA_LOADENS4_14ComposedLayoutINS4_7SwizzleILi3ELi4ELi3EEENS4_18smem_ptr_flag_bitsILi8EEENSQ_INS5_IJNSA_ILi8EEESF_EEENS5_IJSF_SB_EEEEEEEvNS4_8identityESX_S17_vS18_EENS_8epilogue10collective18CollectiveEpilogueINS1A_23Sm100TmaWarpSpecializedILi1ELi1ELi32ELb0ELb0EEEJSG_NS5_IJNSQ_ISE_SB_EES1F_EEEaSH_aSH_NS1A_6fusion15FusionCallbacksIS1E_NS1H_17LinearCombinationIaiaiLNS_15FloatRoundStyleE2EEESG_S1G_JEEENS4_5SM1004TMEM4LOAD26SM100_TMEM_LOAD_16dp32b32xESX_NSY_INSZ_ILi2ELi4ELi3EEES12_NSQ_INS5_IJS13_SE_EEENS5_IJSE_SB_EEEEEEENS4_39AutoVectorizingCopyWithAssumedAlignmentILi128EEENS4_14SM90_TMA_STOREES1V_S1X_S1X_EEEvvEEEEvNT_6ParamsE,"ax",@progbits
	.align	128
.text._ZN7cutlass13device_kernelINS_4gemm6kernel13GemmUniversalIN4cute5tupleIJiiiiEEENS1_10collective13CollectiveMmaINS1_35MainloopSm100TmaUmmaWarpSpecializedILi13ELi2ELi4ENS5_IJNS4_1CILi1EEESB_SB_EEEEENS5_IJNSA_ILi64EEESE_NSA_ILi128EEEEEEaNS5_IJlSB_lEEEaSH_NS4_8TiledMMAINS4_8MMA_AtomIJNS4_15SM100_MMA_S8_SSIaaiLi64ELi64ELNS4_4UMMA5MajorE0ELSM_0ELNSL_8SaturateE0EEEEEENS4_6LayoutISC_NS5_IJNSA_ILi0EEESR_SR_EEEEENS5_IJNS4_10UnderscoreESU_SU_EEEEENS4_13SM90_TMA_LOADENS4_14ComposedLayoutINS4_7SwizzleILi3ELi4ELi3EEENS4_18smem_ptr_flag_bitsILi8EEENSQ_INS5_IJNSA_ILi8EEESF_EEENS5_IJSF_SB_EEEEEEEvNS4_8identityESX_S17_vS18_EENS_8epilogue10collective18CollectiveEpilogueINS1A_23Sm100TmaWarpSpecializedILi1ELi1ELi32ELb0ELb0EEEJSG_NS5_IJNSQ_ISE_SB_EES1F_EEEaSH_aSH_NS1A_6fusion15FusionCallbacksIS1E_NS1H_17LinearCombinationIaiaiLNS_15FloatRoundStyleE2EEESG_S1G_JEEENS4_5SM1004TMEM4LOAD26SM100_TMEM_LOAD_16dp32b32xESX_NSY_INSZ_ILi2ELi4ELi3EEES12_NSQ_INS5_IJS13_SE_EEENS5_IJSE_SB_EEEEEEENS4_39AutoVectorizingCopyWithAssumedAlignmentILi128EEENS4_14SM90_TMA_STOREES1V_S1X_S1X_EEEvvEEEEvNT_6ParamsE:
        .type           _ZN7cutlass13device_kernelINS_4gemm6kernel13GemmUniversalIN4cute5tupleIJiiiiEEENS1_10collective13CollectiveMmaINS1_35MainloopSm100TmaUmmaWarpSpecializedILi13ELi2ELi4ENS5_IJNS4_1CILi1EEESB_SB_EEEEENS5_IJNSA_ILi64EEESE_NSA_ILi128EEEEEEaNS5_IJlSB_lEEEaSH_NS4_8TiledMMAINS4_8MMA_AtomIJNS4_15SM100_MMA_S8_SSIaaiLi64ELi64ELNS4_4UMMA5MajorE0ELSM_0ELNSL_8SaturateE0EEEEEENS4_6LayoutISC_NS5_IJNSA_ILi0EEESR_SR_EEEEENS5_IJNS4_10UnderscoreESU_SU_EEEEENS4_13SM90_TMA_LOADENS4_14ComposedLayoutINS4_7SwizzleILi3ELi4ELi3EEENS4_18smem_ptr_flag_bitsILi8EEENSQ_INS5_IJNSA_ILi8EEESF_EEENS5_IJSF_SB_EEEEEEEvNS4_8identityESX_S17_vS18_EENS_8epilogue10collective18CollectiveEpilogueINS1A_23Sm100TmaWarpSpecializedILi1ELi1ELi32ELb0ELb0EEEJSG_NS5_IJNSQ_ISE_SB_EES1F_EEEaSH_aSH_NS1A_6fusion15FusionCallbacksIS1E_NS1H_17LinearCombinationIaiaiLNS_15FloatRoundStyleE2EEESG_S1G_JEEENS4_5SM1004TMEM4LOAD26SM100_TMEM_LOAD_16dp32b32xESX_NSY_INSZ_ILi2ELi4ELi3EEES12_NSQ_INS5_IJS13_SE_EEENS5_IJSE_SB_EEEEEEENS4_39AutoVectorizingCopyWithAssumedAlignmentILi128EEENS4_14SM90_TMA_STOREES1V_S1X_S1X_EEEvvEEEEvNT_6ParamsE,@function
        .size           _ZN7cutlass13device_kernelINS_4gemm6kernel13GemmUniversalIN4cute5tupleIJiiiiEEENS1_10collective13CollectiveMmaINS1_35MainloopSm100TmaUmmaWarpSpecializedILi13ELi2ELi4ENS5_IJNS4_1CILi1EEESB_SB_EEEEENS5_IJNSA_ILi64EEESE_NSA_ILi128EEEEEEaNS5_IJlSB_lEEEaSH_NS4_8TiledMMAINS4_8MMA_AtomIJNS4_15SM100_MMA_S8_SSIaaiLi64ELi64ELNS4_4UMMA5MajorE0ELSM_0ELNSL_8SaturateE0EEEEEENS4_6LayoutISC_NS5_IJNSA_ILi0EEESR_SR_EEEEENS5_IJNS4_10UnderscoreESU_SU_EEEEENS4_13SM90_TMA_LOADENS4_14ComposedLayoutINS4_7SwizzleILi3ELi4ELi3EEENS4_18smem_ptr_flag_bitsILi8EEENSQ_INS5_IJNSA_ILi8EEESF_EEENS5_IJSF_SB_EEEEEEEvNS4_8identityESX_S17_vS18_EENS_8epilogue10collective18CollectiveEpilogueINS1A_23Sm100TmaWarpSpecializedILi1ELi1ELi32ELb0ELb0EEEJSG_NS5_IJNSQ_ISE_SB_EES1F_EEEaSH_aSH_NS1A_6fusion15FusionCallbacksIS1E_NS1H_17LinearCombinationIaiaiLNS_15FloatRoundStyleE2EEESG_S1G_JEEENS4_5SM1004TMEM4LOAD26SM100_TMEM_LOAD_16dp32b32xESX_NSY_INSZ_ILi2ELi4ELi3EEES12_NSQ_INS5_IJS13_SE_EEENS5_IJSE_SB_EEEEEEENS4_39AutoVectorizingCopyWithAssumedAlignmentILi128EEENS4_14SM90_TMA_STOREES1V_S1X_S1X_EEEvvEEEEvNT_6ParamsE,(.L_x_156 - _ZN7cutlass13device_kernelINS_4gemm6kernel13GemmUniversalIN4cute5tupleIJiiiiEEENS1_10collective13CollectiveMmaINS1_35MainloopSm100TmaUmmaWarpSpecializedILi13ELi2ELi4ENS5_IJNS4_1CILi1EEESB_SB_EEEEENS5_IJNSA_ILi64EEESE_NSA_ILi128EEEEEEaNS5_IJlSB_lEEEaSH_NS4_8TiledMMAINS4_8MMA_AtomIJNS4_15SM100_MMA_S8_SSIaaiLi64ELi64ELNS4_4UMMA5MajorE0ELSM_0ELNSL_8SaturateE0EEEEEENS4_6LayoutISC_NS5_IJNSA_ILi0EEESR_SR_EEEEENS5_IJNS4_10UnderscoreESU_SU_EEEEENS4_13SM90_TMA_LOADENS4_14ComposedLayoutINS4_7SwizzleILi3ELi4ELi3EEENS4_18smem_ptr_flag_bitsILi8EEENSQ_INS5_IJNSA_ILi8EEESF_EEENS5_IJSF_SB_EEEEEEEvNS4_8identityESX_S17_vS18_EENS_8epilogue10collective18CollectiveEpilogueINS1A_23Sm100TmaWarpSpecializedILi1ELi1ELi32ELb0ELb0EEEJSG_NS5_IJNSQ_ISE_SB_EES1F_EEEaSH_aSH_NS1A_6fusion15FusionCallbacksIS1E_NS1H_17LinearCombinationIaiaiLNS_15FloatRoundStyleE2EEESG_S1G_JEEENS4_5SM1004TMEM4LOAD26SM100_TMEM_LOAD_16dp32b32xESX_NSY_INSZ_ILi2ELi4ELi3EEES12_NSQ_INS5_IJS13_SE_EEENS5_IJSE_SB_EEEEEEENS4_39AutoVectorizingCopyWithAssumedAlignmentILi128EEENS4_14SM90_TMA_STOREES1V_S1X_S1X_EEEvvEEEEvNT_6ParamsE)
        .other          _ZN7cutlass13device_kernelINS_4gemm6kernel13GemmUniversalIN4cute5tupleIJiiiiEEENS1_10collective13CollectiveMmaINS1_35MainloopSm100TmaUmmaWarpSpecializedILi13ELi2ELi4ENS5_IJNS4_1CILi1EEESB_SB_EEEEENS5_IJNSA_ILi64EEESE_NSA_ILi128EEEEEEaNS5_IJlSB_lEEEaSH_NS4_8TiledMMAINS4_8MMA_AtomIJNS4_15SM100_MMA_S8_SSIaaiLi64ELi64ELNS4_4UMMA5MajorE0ELSM_0ELNSL_8SaturateE0EEEEEENS4_6LayoutISC_NS5_IJNSA_ILi0EEESR_SR_EEEEENS5_IJNS4_10UnderscoreESU_SU_EEEEENS4_13SM90_TMA_LOADENS4_14ComposedLayoutINS4_7SwizzleILi3ELi4ELi3EEENS4_18smem_ptr_flag_bitsILi8EEENSQ_INS5_IJNSA_ILi8EEESF_EEENS5_IJSF_SB_EEEEEEEvNS4_8identityESX_S17_vS18_EENS_8epilogue10collective18CollectiveEpilogueINS1A_23Sm100TmaWarpSpecializedILi1ELi1ELi32ELb0ELb0EEEJSG_NS5_IJNSQ_ISE_SB_EES1F_EEEaSH_aSH_NS1A_6fusion15FusionCallbacksIS1E_NS1H_17LinearCombinationIaiaiLNS_15FloatRoundStyleE2EEESG_S1G_JEEENS4_5SM1004TMEM4LOAD26SM100_TMEM_LOAD_16dp32b32xESX_NSY_INSZ_ILi2ELi4ELi3EEES12_NSQ_INS5_IJS13_SE_EEENS5_IJSE_SB_EEEEEEENS4_39AutoVectorizingCopyWithAssumedAlignmentILi128EEENS4_14SM90_TMA_STOREES1V_S1X_S1X_EEEvvEEEEvNT_6ParamsE,@"STO_CUDA_ENTRY STV_DEFAULT"
_ZN7cutlass13device_kernelINS_4gemm6kernel13GemmUniversalIN4cute5tupleIJiiiiEEENS1_10collective13CollectiveMmaINS1_35MainloopSm100TmaUmmaWarpSpecializedILi13ELi2ELi4ENS5_IJNS4_1CILi1EEESB_SB_EEEEENS5_IJNSA_ILi64EEESE_NSA_ILi128EEEEEEaNS5_IJlSB_lEEEaSH_NS4_8TiledMMAINS4_8MMA_AtomIJNS4_15SM100_MMA_S8_SSIaaiLi64ELi64ELNS4_4UMMA5MajorE0ELSM_0ELNSL_8SaturateE0EEEEEENS4_6LayoutISC_NS5_IJNSA_ILi0EEESR_SR_EEEEENS5_IJNS4_10UnderscoreESU_SU_EEEEENS4_13SM90_TMA_LOADENS4_14ComposedLayoutINS4_7SwizzleILi3ELi4ELi3EEENS4_18smem_ptr_flag_bitsILi8EEENSQ_INS5_IJNSA_ILi8EEESF_EEENS5_IJSF_SB_EEEEEEEvNS4_8identityESX_S17_vS18_EENS_8epilogue10collective18CollectiveEpilogueINS1A_23Sm100TmaWarpSpecializedILi1ELi1ELi32ELb0ELb0EEEJSG_NS5_IJNSQ_ISE_SB_EES1F_EEEaSH_aSH_NS1A_6fusion15FusionCallbacksIS1E_NS1H_17LinearCombinationIaiaiLNS_15FloatRoundStyleE2EEESG_S1G_JEEENS4_5SM1004TMEM4LOAD26SM100_TMEM_LOAD_16dp32b32xESX_NSY_INSZ_ILi2ELi4ELi3EEES12_NSQ_INS5_IJS13_SE_EEENS5_IJSE_SB_EEEEEEENS4_39AutoVectorizingCopyWithAssumedAlignmentILi128EEENS4_14SM90_TMA_STOREES1V_S1X_S1X_EEEvvEEEEvNT_6ParamsE:
[----:B------:R-:W1:Y:S01]  /*0000*/  LDC R1, c[0x0][0x37c] ;  /* 0x0000df00ff017b82 */ /* 0x000e620000000800 */
[----:B------:R-:W2:Y:S01]  /*0010*/  S2R R103, SR_TID.X ;  /* 0x0000000000677919 */ /* 0x000ea20000002100 */
[----:B------:R-:W3:Y:S01]  /*0020*/  LDCU.64 UR4, c[0x0][0x890] ;  /* 0x00011200ff0477ac */ /* 0x000ee20008000a00 */
[----:B------:R-:W-:Y:S02]  /*0030*/  PRMT R98, RZ, 0x7610, R98 ;  /* 0x00007610ff627816 */ /* 0x000fe40000000062 */
[----:B------:R-:W-:Y:S01]  /*0040*/  ELECT P5, URZ, PT ;  /* 0x0000000000ff782f */ /* 0x000fe200038a0000 */
[----:B------:R-:W4:Y:S01]  /*0050*/  LDCU.64 UR40, c[0x0][0x358] ;  /* 0x00006b00ff2877ac */ /* 0x000f220008000a00 */
[----:B---3--:R-:W-:-:S04]  /*0060*/  UISETP.NE.U32.AND UP0, UPT, UR4, URZ, UPT ;  /* 0x000000ff0400728c */ /* 0x008fc8000bf05070 */
[----:B------:R-:W-:Y:S01]  /*0070*/  UISETP.NE.AND.EX UP0, UPT, UR5, URZ, UPT, UP0 ;  /* 0x000000ff0500728c */ /* 0x000fe2000bf05300 */
[----:B--2---:R-:W-:-:S05]  /*0080*/  SHF.R.U32.HI R106, RZ, 0x5, R103 ;  /* 0x00000005ff6a7819 */ /* 0x004fca0000011667 */
[----:B------:R-:W2:Y:S02]  /*0090*/  SHFL.IDX PT, R0, R106, RZ, 0x1f ;  /* 0x00001fff6a007589 */ /* 0x000ea400000e0000 */
[----:B--2---:R-:W-:Y:S01]  /*00a0*/  R2UR UR8, R0 ;  /* 0x00000000000872ca */ /* 0x004fe200000e0000 */
[----:B-1--4-:R-:W-:-:S14]  /*00b0*/  BRA.U UP0, `(.L_x_0) ;  /* 0x00000001002c7547 */ /* 0x012fdc000b800000 */
[----:B------:R-:W1:Y:S02]  /*00c0*/  LDCU.64 UR6, c[0x0][0x888] ;  /* 0x00011100ff0677ac */ /* 0x000e640008000a00 */
[----:B-1----:R-:W-:-:S04]  /*00d0*/  UISETP.NE.U32.AND UP0, UPT, UR6, URZ, UPT ;  /* 0x000000ff0600728c */ /* 0x002fc8000bf05070 */
[----:B------:R-:W-:-:S09]  /*00e0*/  UISETP.NE.AND.EX UP0, UPT, UR7, URZ, UPT, UP0 ;  /* 0x000000ff0700728c */ /* 0x000fd2000bf05300 */
[----:B------:R-:W-:Y:S05]  /*00f0*/  BRA.U !UP0, `(.L_x_1) ;  /* 0x0000000108107547 */ /* 0x000fea000b800000 */
[----:B------:R-:W1:Y:S02]  /*0100*/  LDC.64 R48, c[0x0][0x888] ;  /* 0x00022200ff307b82 */ /* 0x000e640000000a00 */
[----:B-1----:R1:W5:Y:S01]  /*0110*/  LDG.E R48, desc[UR40][R48.64] ;  /* 0x0000002830307981 */ /* 0x002362000c1e1900 */
[----:B------:R-:W-:Y:S01]  /*0120*/  HFMA2 R98, -RZ, RZ, 0, 5.9604644775390625e-08 ;  /* 0x00000001ff627431 */ /* 0x000fe200000001ff */
[----:B------:R-:W-:Y:S05]  /*0130*/  BRA `(.L_x_0) ;  /* 0x00000000000c7947 */ /* 0x000fea0003800000 */
.L_x_1:
[----:B------:R-:W1:Y:S01]  /*0140*/  LDCU UR6, c[0x0][0x880] ;  /* 0x00011000ff0677ac */ /* 0x000e620008000800 */
[----:B------:R-:W-:Y:S01]  /*0150*/  HFMA2 R98, -RZ, RZ, 0, 5.9604644775390625e-08 ;  /* 0x00000001ff627431 */ /* 0x000fe200000001ff */
[----:B-1----:R-:W-:-:S07]  /*0160*/  MOV R48, UR6 ;  /* 0x0000000600307c02 */ /* 0x002fce0008000f00 */
.L_x_0:
[----:B------:R-:W2:Y:S02]  /*0170*/  LDCU.64 UR6, c[0x0][0x8b0] ;  /* 0x00011600ff0677ac */ /* 0x000ea40008000a00 */
[----:B--2---:R-:W-:-:S04]  /*0180*/  UISETP.NE.U32.AND UP0, UPT, UR6, URZ, UPT ;  /* 0x000000ff0600728c */ /* 0x004fc8000bf05070 */
[----:B------:R-:W-:-:S09]  /*0190*/  UISETP.NE.AND.EX UP0, UPT, UR7, URZ, UPT, UP0 ;  /* 0x000000ff0700728c */ /* 0x000fd2000bf05300 */
[----:B------:R-:W-:Y:S05]  /*01a0*/  BRA.U UP0, `(.L_x_2) ;  /* 0x0000000100247547 */ /* 0x000fea000b800000 */
[----:B------:R-:W2:Y:S02]  /*01b0*/  LDCU.64 UR6, c[0x0][0x8a8] ;  /* 0x00011500ff0677ac */ /* 0x000ea40008000a00 */
[----:B--2---:R-:W-:-:S04]  /*01c0*/  UISETP.NE.U32.AND UP0, UPT, UR6, URZ, UPT ;  /* 0x000000ff0600728c */ /* 0x004fc8000bf05070 */
[----:B------:R-:W-:-:S09]  /*01d0*/  UISETP.NE.AND.EX UP0, UPT, UR7, URZ, UPT, UP0 ;  /* 0x000000ff0700728c */ /* 0x000fd2000bf05300 */
[----:B------:R-:W-:Y:S05]  /*01e0*/  BRA.U !UP0, `(.L_x_3) ;  /* 0x00000001080c7547 */ /* 0x000fea000b800000 */
[----:B------:R-:W2:Y:S02]  /*01f0*/  LDC.64 R2, c[0x0][0x8a8] ;  /* 0x00022a00ff027b82 */ /* 0x000ea40000000a00 */
[----:B--2---:R2:W5:Y:S01]  /*0200*/  LDG.E R47, desc[UR40][R2.64] ;  /* 0x00000028022f7981 */ /* 0x004562000c1e1900 */
[----:B------:R-:W-:Y:S05]  /*0210*/  BRA `(.L_x_2) ;  /* 0x0000000000087947 */ /* 0x000fea0003800000 */
.L_x_3:
[----:B------:R-:W2:Y:S02]  /*0220*/  LDCU UR6, c[0x0][0x8a0] ;  /* 0x00011400ff0677ac */ /* 0x000ea40008000800 */
[----:B--2---:R-:W-:Y:S02]  /*0230*/  MOV R47, UR6 ;  /* 0x00000006002f7c02 */ /* 0x004fe40008000f00 */
.L_x_2:
[----:B------:R-:W-:Y:S01]  /*0240*/  IMAD.U32 R0, RZ, RZ, UR8 ;  /* 0x00000008ff007e24 */ /* 0x000fe2000f8e00ff */
[----:B------:R-:W-:Y:S04]  /*0250*/  BSSY.RECONVERGENT B0, `(.L_x_4) ;  /* 0x000000c000007945 */ /* 0x000fe80003800200 */
[C---:B------:R-:W-:Y:S02]  /*0260*/  ISETP.NE.OR P1, PT, R0.reuse, 0x1, !P5 ;  /* 0x000000010000780c */ /* 0x040fe40006f25670 */
[----:B------:R-:W-:-:S11]  /*0270*/  ISETP.NE.OR P0, PT, R0, 0x3, !P5 ;  /* 0x000000030000780c */ /* 0x000fd60006f05670 */
[----:B------:R-:W-:Y:S05]  /*0280*/  @P1 BRA `(.L_x_5) ;  /* 0x0000000000201947 */ /* 0x000fea0003800000 */
[----:B------:R-:W3:Y:S02]  /*0290*/  LDCU.64 UR6, c[0x0][0x348] ;  /* 0x00006900ff0677ac */ /* 0x000ee40008000a00 */
[----:B---3--:R-:W-:Y:S02]  /*02a0*/  UIADD3 UR10, UP1, UPT, UR6, 0x80, URZ ;  /* 0x00000080060a7890 */ /* 0x008fe4000ff3e0ff */
[----:B------:R-:W-:Y:S02]  /*02b0*/  UIADD3 UR6, UP0, UPT, UR6, 0x180, URZ ;  /* 0x0000018006067890 */ /* 0x000fe4000ff1e0ff */
[----:B------:R-:W-:Y:S02]  /*02c0*/  UIADD3.X UR11, UPT, UPT, URZ, UR7, URZ, UP1, !UPT ;  /* 0x00000007ff0b7290 */ /* 0x000fe40008ffe4ff */
[----:B------:R-:W-:-:S07]  /*02d0*/  UIADD3.X UR7, UPT, UPT, URZ, UR7, URZ, UP0, !UPT ;  /* 0x00000007ff077290 */ /* 0x000fce00087fe4ff */
[----:B------:R3:W-:Y:S02]  /*02e0*/  UTMACCTL.PF [UR10] ;  /* 0x000000000a0079b9 */ /* 0x0007e40008040000 */
[----:B------:R3:W-:Y:S02]  /*02f0*/  UTMACCTL.PF [UR6] ;  /* 0x00000000060079b9 */ /* 0x0007e40008040000 */
[----:B---3--:R-:W-:Y:S01]  /*0300*/  NOP ;  /* 0x0000000000007918 */ /* 0x008fe20000000000 */
.L_x_5:
[----:B------:R-:W-:Y:S05]  /*0310*/  BSYNC.RECONVERGENT B0 ;  /* 0x0000000000007941 */ /* 0x000fea0003800200 */
.L_x_4:
[----:B------:R-:W-:Y:S04]  /*0320*/  BSSY.RECONVERGENT B0, `(.L_x_6) ;  /* 0x000000a000007945 */ /* 0x000fe80003800200 */
        /* <DEDUP_REMOVED lines=9> */
.L_x_7:
[----:B------:R-:W-:Y:S05]  /*03c0*/  BSYNC.RECONVERGENT B0 ;  /* 0x0000000000007941 */ /* 0x000fea0003800200 */
.L_x_6:
[----:B------:R-:W3:Y:S01]  /*03d0*/  LDCU.64 UR6, c[0x0][0x888] ;  /* 0x00011100ff0677ac */ /* 0x000ee20008000a00 */
[----:B------:R-:W-:Y:S02]  /*03e0*/  UISETP.EQ.U32.AND UP1, UPT, UR4, URZ, UPT ;  /* 0x000000ff0400728c */ /* 0x000fe4000bf22070 */
[----:B------:R-:W-:Y:S02]  /*03f0*/  UPLOP3.LUT UP2, UPT, UPT, UPT, UPT, 0x80, 0x8 ;  /* 0x000000000008789c */ /* 0x000fe40003f4f070 */
[----:B---3--:R-:W-:-:S04]  /*0400*/  UISETP.NE.U32.AND UP0, UPT, UR6, URZ, UPT ;  /* 0x000000ff0600728c */ /* 0x008fc8000bf05070 */
[----:B------:R-:W-:-:S04]  /*0410*/  UISETP.NE.AND.EX UP0, UPT, UR7, URZ, UPT, UP0 ;  /* 0x000000ff0700728c */ /* 0x000fc8000bf05300 */
[----:B------:R-:W-:-:S04]  /*0420*/  UISETP.EQ.OR.EX UP3, UPT, UR5, URZ, !UP0, UP1 ;  /* 0x000000ff0500728c */ /* 0x000fc8000c762710 */
[----:B------:R-:W-:-:S05]  /*0430*/  UP2UR UR44, UPR, URZ, 0x8 ;  /* 0x00000008ff2c7883 */ /* 0x000fca0008000000 */
[----:B------:R-:W-:Y:S07]  /*0440*/  BRA.U !UP3, `(.L_x_8) ;  /* 0x000000010b207547 */ /* 0x000fee000b800000 */
[----:B-----5:R-:W-:Y:S01]  /*0450*/  R2UR UR6, R48 ;  /* 0x00000000300672ca */ /* 0x020fe200000e0000 */
[----:B------:R-:W-:Y:S02]  /*0460*/  UISETP.NE.U32.AND UP2, UPT, UR4, URZ, UPT ;  /* 0x000000ff0400728c */ /* 0x000fe4000bf45070 */
[----:B------:R-:W-:Y:S02]  /*0470*/  USEL UR4, URZ, 0xffffffff, UP0 ;  /* 0xffffffffff047887 */ /* 0x000fe40008000000 */
[----:B------:R-:W-:-:S08]  /*0480*/  UISETP.NE.AND.EX UP2, UPT, UR5, URZ, UPT, UP2 ;  /* 0x000000ff0500728c */ /* 0x000fd0000bf45320 */
[----:B------:R-:W-:-:S04]  /*0490*/  UISETP.NE.AND UP1, UPT, UR6, URZ, UPT ;  /* 0x000000ff0600728c */ /* 0x000fc8000bf25270 */
[----:B------:R-:W-:-:S04]  /*04a0*/  @!UP2 USEL UR4, URZ, 0xffffffff, UP1 ;  /* 0xffffffffff04a887 */ /* 0x000fc80008800000 */
[----:B------:R-:W-:-:S04]  /*04b0*/  ULOP3.LUT UR4, UR4, 0x1, URZ, 0xc0, !UPT ;  /* 0x0000000104047892 */ /* 0x000fc8000f8ec0ff */
[----:B------:R-:W-:-:S11]  /*04c0*/  UISETP.NE.U32.AND UP2, UPT, UR4, 0x1, UPT ;  /* 0x000000010400788c */ /* 0x000fd6000bf45070 */
.L_x_8:
[----:B--2---:R-:W2:Y:S01]  /*04d0*/  SHFL.IDX PT, R2, R106, RZ, 0x1f ;  /* 0x00001fff6a027589 */ /* 0x004ea200000e0000 */
[----:B------:R-:W-:-:S04]  /*04e0*/  UISETP.NE.AND UP1, UPT, UR8, 0x2, UPT ;  /* 0x000000020800788c */ /* 0x000fc8000bf25270 */
[----:B------:R-:W-:Y:S01]  /*04f0*/  USEL UR13, URZ, 0x1, UP1 ;  /* 0x00000001ff0d7887 */ /* 0x000fe20008800000 */
[----:B--2---:R-:W-:-:S13]  /*0500*/  ISETP.NE.AND P0, PT, R2, RZ, PT ;  /* 0x000000ff0200720c */ /* 0x004fda0003f05270 */
[----:B------:R-:W-:Y:S05]  /*0510*/  @P0 BRA `(.L_x_9) ;  /* 0x00000000009c0947 */ /* 0x000fea0003800000 */
[----:B------:R-:W-:Y:S01]  /*0520*/  ELECT P0, URZ, PT ;  /* 0x0000000000ff782f */ /* 0x000fe20003800000 */
[----:B------:R-:W-:-:S12]  /*0530*/  BSSY.RECONVERGENT B0, `(.L_x_9) ;  /* 0x0000025000007945 */ /* 0x000fd80003800200 */
[----:B------:R-:W-:Y:S05]  /*0540*/  @!P0 BRA `(.L_x_10) ;  /* 0x00000000008c8947 */ /* 0x000fea0003800000 */
[----:B------:R-:W2:Y:S01]  /*0550*/  S2UR UR5, SR_CgaCtaId ;  /* 0x00000000000579c3 */ /* 0x000ea20000008800 */
[----:B------:R-:W-:Y:S01]  /*0560*/  UMOV UR6, 0x400 ;  /* 0x0000040000067882 */ /* 0x000fe20000000000 */
[----:B------:R-:W-:Y:S01]  /*0570*/  UMOV UR4, 0x1 ;  /* 0x0000000100047882 */ /* 0x000fe20000000000 */
[----:B--2---:R-:W-:Y:S02]  /*0580*/  ULEA UR5, UR5, UR6, 0x18 ;  /* 0x0000000605057291 */ /* 0x004fe4000f8ec0ff */
[----:B------:R-:W-:-:S04]  /*0590*/  UIADD3 UR6, UPT, UPT, -UR4, 0x100000, URZ ;  /* 0x0010000004067890 */ /* 0x000fc8000fffe1ff */
[----:B------:R-:W-:Y:S02]  /*05a0*/  USHF.L.U32 UR7, UR6, 0xb, URZ ;  /* 0x0000000b06077899 */ /* 0x000fe400080006ff */
[----:B------:R-:W-:Y:S01]  /*05b0*/  USHF.L.U32 UR6, UR6, 0x1, URZ ;  /* 0x0000000106067899 */ /* 0x000fe200080006ff */
[----:B------:R-:W2:Y:S11]  /*05c0*/  FENCE.VIEW.ASYNC.S ;  /* 0x00000000000073c6 */ /* 0x000eb60000000000 */
[----:B--2---:R2:W3:Y:S01]  /*05d0*/  SYNCS.EXCH.64 URZ, [UR5], UR6 ;  /* 0x0000000605ff75b2 */ /* 0x0044e20008000100 */
[----:B------:R2:W4:Y:S01]  /*05e0*/  SYNCS.EXCH.64 URZ, [UR5+0x68], UR6 ;  /* 0x0000680605ff75b2 */ /* 0x0005220008000100 */
[----:B------:R2:W1:Y:S01]  /*05f0*/  SYNCS.EXCH.64 URZ, [UR5+0x8], UR6 ;  /* 0x0000080605ff75b2 */ /* 0x0004620008000100 */
        /* <DEDUP_REMOVED lines=22> */
[----:B------:R2:W1:Y:S02]  /*0760*/  SYNCS.EXCH.64 URZ, [UR5+0xc8], UR6 ;  /* 0x0000c80605ff75b2 */ /* 0x0004640008000100 */
[----:B--234-:R-:W-:Y:S01]  /*0770*/  NOP ;  /* 0x0000000000007918 */ /* 0x01cfe20000000000 */
.L_x_10:
[----:B------:R-:W-:Y:S05]  /*0780*/  BSYNC.RECONVERGENT B0 ;  /* 0x0000000000007941 */ /* 0x000fea0003800200 */
.L_x_9:
[----:B------:R-:W2:Y:S01]  /*0790*/  SHFL.IDX PT, R2, R106, RZ, 0x1f ;  /* 0x00001fff6a027589 */ /* 0x000ea200000e0000 */
[----:B------:R-:W-:Y:S01]  /*07a0*/  NOP ;  /* 0x0000000000007918 */ /* 0x000fe20000000000 */
[----:B--2---:R-:W-:-:S13]  /*07b0*/  ISETP.NE.AND P0, PT, R2, 0x1, PT ;  /* 0x000000010200780c */ /* 0x004fda0003f05270 */
[----:B------:R-:W-:Y:S05]  /*07c0*/  @P0 BRA `(.L_x_11) ;  /* 0x0000000000400947 */ /* 0x000fea0003800000 */
[----:B------:R-:W2:Y:S01]  /*07d0*/  S2UR UR6, SR_CgaCtaId ;  /* 0x00000000000679c3 */ /* 0x000ea20000008800 */
[----:B------:R-:W-:Y:S01]  /*07e0*/  UMOV UR7, 0x400 ;  /* 0x0000040000077882 */ /* 0x000fe20000000000 */
[----:B------:R-:W-:Y:S01]  /*07f0*/  UMOV UR5, 0x20 ;  /* 0x0000002000057882 */ /* 0x000fe20000000000 */
[----:B------:R-:W-:Y:S01]  /*0800*/  UMOV UR4, 0x80 ;  /* 0x0000008000047882 */ /* 0x000fe20000000000 */
[----:B------:R-:W-:-:S04]  /*0810*/  UIADD3 UR10, UPT, UPT, -UR5, 0x100000, URZ ;  /* 0x00100000050a7890 */ /* 0x000fc8000fffe1ff */
[----:B------:R-:W-:Y:S02]  /*0820*/  USHF.L.U32 UR11, UR10, 0xb, URZ ;  /* 0x0000000b0a0b7899 */ /* 0x000fe400080006ff */
[----:B------:R-:W-:Y:S02]  /*0830*/  USHF.L.U32 UR10, UR10, 0x1, URZ ;  /* 0x000000010a0a7899 */ /* 0x000fe400080006ff */
[----:B------:R-:W-:-:S04]  /*0840*/  UIADD3 UR4, UPT, UPT, -UR4, 0x100000, URZ ;  /* 0x0010000004047890 */ /* 0x000fc8000fffe1ff */
[----:B------:R-:W-:Y:S02]  /*0850*/  USHF.L.U32 UR5, UR4, 0xb, URZ ;  /* 0x0000000b04057899 */ /* 0x000fe400080006ff */
[----:B------:R-:W-:Y:S01]  /*0860*/  USHF.L.U32 UR4, UR4, 0x1, URZ ;  /* 0x0000000104047899 */ /* 0x000fe200080006ff */
[----:B------:R-:W-:Y:S01]  /*0870*/  ELECT P0, URZ, PT ;  /* 0x0000000000ff782f */ /* 0x000fe20003800000 */
[----:B--2---:R-:W-:Y:S01]  /*0880*/  ULEA UR6, UR6, UR7, 0x18 ;  /* 0x0000000706067291 */ /* 0x004fe2000f8ec0ff */
[----:B------:R-:W2:Y:S11]  /*0890*/  FENCE.VIEW.ASYNC.S ;  /* 0x00000000000073c6 */ /* 0x000eb60000000000 */
[----:B--2---:R2:W3:Y:S01]  /*08a0*/  SYNCS.EXCH.64 URZ, [UR6+0xd0], UR10 ;  /* 0x0000d00a06ff75b2 */ /* 0x0044e20008000100 */
[----:B------:R2:W4:Y:S01]  /*08b0*/  SYNCS.EXCH.64 URZ, [UR6+0xd8], UR4 ;  /* 0x0000d80406ff75b2 */ /* 0x0005220008000100 */
[----:B------:R-:W-:Y:S01]  /*08c0*/  NOP ;  /* 0x0000000000007918 */ /* 0x000fe20000000000 */
.L_x_11:
[----:B------:R-:W1:Y:S01]  /*08d0*/  SHFL.IDX PT, R2, R106, RZ, 0x1f ;  /* 0x00001fff6a027589 */ /* 0x000e6200000e0000 */
[----:B------:R-:W-:Y:S01]  /*08e0*/  NOP ;  /* 0x0000000000007918 */ /* 0x000fe20000000000 */
[----:B-1----:R-:W-:-:S13]  /*08f0*/  ISETP.NE.AND P0, PT, R2, 0x3, PT ;  /* 0x000000030200780c */ /* 0x002fda0003f05270 */
[----:B------:R-:W-:Y:S05]  /*0900*/  @P0 BRA `(.L_x_12) ;  /* 0x0000000000300947 */ /* 0x000fea0003800000 */
[----:B--2---:R-:W1:Y:S01]  /*0910*/  S2UR UR5, SR_CgaCtaId ;  /* 0x00000000000579c3 */ /* 0x004e620000008800 */
[----:B------:R-:W-:Y:S01]  /*0920*/  UMOV UR6, 0x400 ;  /* 0x0000040000067882 */ /* 0x000fe20000000000 */
[----:B------:R-:W-:Y:S01]  /*0930*/  UMOV UR4, 0x20 ;  /* 0x0000002000047882 */ /* 0x000fe20000000000 */
[----:B------:R-:W-:Y:S01]  /*0940*/  ELECT P0, URZ, PT ;  /* 0x0000000000ff782f */ /* 0x000fe20003800000 */
[----:B-1----:R-:W-:Y:S02]  /*0950*/  ULEA UR5, UR5, UR6, 0x18 ;  /* 0x0000000605057291 */ /* 0x002fe4000f8ec0ff */
[----:B------:R-:W-:-:S04]  /*0960*/  UIADD3 UR6, UPT, UPT, -UR4, 0x100000, URZ ;  /* 0x0010000004067890 */ /* 0x000fc8000fffe1ff */
[----:B------:R-:W-:Y:S02]  /*0970*/  USHF.L.U32 UR7, UR6, 0xb, URZ ;  /* 0x0000000b06077899 */ /* 0x000fe400080006ff */
[----:B------:R-:W-:Y:S01]  /*0980*/  USHF.L.U32 UR6, UR6, 0x1, URZ ;  /* 0x0000000106067899 */ /* 0x000fe200080006ff */
[----:B------:R-:W1:Y:S11]  /*0990*/  FENCE.VIEW.ASYNC.S ;  /* 0x00000000000073c6 */ /* 0x000e760000000000 */
[----:B-1----:R1:W2:Y:S01]  /*09a0*/  SYNCS.EXCH.64 URZ, [UR5+0xe0], UR6 ;  /* 0x0000e00605ff75b2 */ /* 0x0022a20008000100 */
[----:B------:R1:W1:Y:S01]  /*09b0*/  SYNCS.EXCH.64 URZ, [UR5+0xe8], UR6 ;  /* 0x0000e80605ff75b2 */ /* 0x0002620008000100 */
[----:B------:R-:W-:Y:S01]  /*09c0*/  NOP ;  /* 0x0000000000007918 */ /* 0x000fe20000000000 */
.L_x_12:
[----:B------:R-:W3:Y:S01]  /*09d0*/  SHFL.IDX PT, R2, R106, RZ, 0x1f ;  /* 0x00001fff6a027589 */ /* 0x000ee200000e0000 */
[----:B------:R-:W-:Y:S01]  /*09e0*/  NOP ;  /* 0x0000000000007918 */ /* 0x000fe20000000000 */
[----:B---3--:R-:W-:-:S13]  /*09f0*/  ISETP.NE.AND P0, PT, R2, 0x4, PT ;  /* 0x000000040200780c */ /* 0x008fda0003f05270 */
[----:B------:R-:W-:Y:S05]  /*0a00*/  @P0 BRA `(.L_x_13) ;  /* 0x00000000004c0947 */ /* 0x000fea0003800000 */
[----:B-12---:R-:W1:Y:S01]  /*0a10*/  S2UR UR5, SR_CgaCtaId ;  /* 0x00000000000579c3 */ /* 0x006e620000008800 */
[----:B------:R-:W-:Y:S01]  /*0a20*/  UMOV UR7, 0x100 ;  /* 0x0000010000077882 */ /* 0x000fe20000000000 */
[----:B------:R-:W-:Y:S01]  /*0a30*/  UMOV UR6, 0x400 ;  /* 0x0000040000067882 */ /* 0x000fe20000000000 */
[----:B------:R-:W-:Y:S01]  /*0a40*/  USEL UR7, UR7, 0xe0, UP2 ;  /* 0x000000e007077887 */ /* 0x000fe20009000000 */
[----:B------:R-:W-:Y:S01]  /*0a50*/  UMOV UR4, 0x1 ;  /* 0x0000000100047882 */ /* 0x000fe20000000000 */
[----:B------:R-:W-:Y:S01]  /*0a60*/  ELECT P0, URZ, PT ;  /* 0x0000000000ff782f */ /* 0x000fe20003800000 */
[----:B------:R-:W-:-:S04]  /*0a70*/  UIADD3 UR10, UPT, UPT, -UR4, 0x100000, URZ ;  /* 0x00100000040a7890 */ /* 0x000fc8000fffe1ff */
[----:B------:R-:W-:Y:S02]  /*0a80*/  USHF.L.U32 UR11, UR10, 0xb, URZ ;  /* 0x0000000b0a0b7899 */ /* 0x000fe400080006ff */
[----:B------:R-:W-:Y:S02]  /*0a90*/  USHF.L.U32 UR10, UR10, 0x1, URZ ;  /* 0x000000010a0a7899 */ /* 0x000fe400080006ff */
[----:B-1----:R-:W-:Y:S02]  /*0aa0*/  ULEA UR5, UR5, UR6, 0x18 ;  /* 0x0000000605057291 */ /* 0x002fe4000f8ec0ff */
[----:B------:R-:W-:-:S04]  /*0ab0*/  UIADD3 UR6, UPT, UPT, -UR7, 0x100000, URZ ;  /* 0x0010000007067890 */ /* 0x000fc8000fffe1ff */
[----:B------:R-:W-:Y:S02]  /*0ac0*/  USHF.L.U32 UR7, UR6, 0xb, URZ ;  /* 0x0000000b06077899 */ /* 0x000fe400080006ff */
[----:B------:R-:W-:Y:S01]  /*0ad0*/  USHF.L.U32 UR6, UR6, 0x1, URZ ;  /* 0x0000000106067899 */ /* 0x000fe200080006ff */
[----:B------:R-:W1:Y:S03]  /*0ae0*/  FENCE.VIEW.ASYNC.S ;  /* 0x00000000000073c6 */ /* 0x000e660000000000 */
[----:B-1----:R3:W1:Y:S08]  /*0af0*/  SYNCS.EXCH.64 URZ, [UR5+0xf0], UR10 ;  /* 0x0000f00a05ff75b2 */ /* 0x0026700008000100 */
[----:B------:R3:W2:Y:S01]  /*0b00*/  SYNCS.EXCH.64 URZ, [UR5+0x100], UR6 ;  /* 0x0001000605ff75b2 */ /* 0x0006a20008000100 */
[----:B------:R3:W1:Y:S01]  /*0b10*/  SYNCS.EXCH.64 URZ, [UR5+0xf8], UR10 ;  /* 0x0000f80a05ff75b2 */ /* 0x0006620008000100 */
[----:B------:R3:W1:Y:S02]  /*0b20*/  SYNCS.EXCH.64 URZ, [UR5+0x108], UR6 ;  /* 0x0001080605ff75b2 */ /* 0x0006640008000100 */
[----:B---3--:R-:W-:Y:S01]  /*0b30*/  NOP ;  /* 0x0000000000007918 */ /* 0x008fe20000000000 */
.L_x_13:
[----:B------:R-:W3:Y:S01]  /*0b40*/  SHFL.IDX PT, R2, R106, RZ, 0x1f ;  /* 0x00001fff6a027589 */ /* 0x000ee200000e0000 */
[----:B------:R-:W-:Y:S01]  /*0b50*/  NOP ;  /* 0x0000000000007918 */ /* 0x000fe20000000000 */
[----:B---3--:R-:W-:-:S13]  /*0b60*/  ISETP.NE.AND P0, PT, R2, 0x5, PT ;  /* 0x000000050200780c */ /* 0x008fda0003f05270 */
[----:B------:R-:W-:Y:S05]  /*0b70*/  @P0 BRA `(.L_x_14) ;  /* 0x0000000000580947 */ /* 0x000fea0003800000 */
[----:B-12---:R-:W1:Y:S01]  /*0b80*/  S2UR UR6, SR_CgaCtaId ;  /* 0x00000000000679c3 */ /* 0x006e620000008800 */
        /* <DEDUP_REMOVED lines=10> */
[----:B-1----:R-:W-:Y:S01]  /*0c30*/  ULEA UR6, UR6, UR7, 0x18 ;  /* 0x0000000706067291 */ /* 0x002fe2000f8ec0ff */
[----:B------:R-:W1:Y:S11]  /*0c40*/  FENCE.VIEW.ASYNC.S ;  /* 0x00000000000073c6 */ /* 0x000e760000000000 */
[----:B-1----:R3:W1:Y:S01]  /*0c50*/  SYNCS.EXCH.64 URZ, [UR6+0x110], UR10 ;  /* 0x0001100a06ff75b2 */ /* 0x0026620008000100 */
[----:B------:R3:W2:Y:S01]  /*0c60*/  SYNCS.EXCH.64 URZ, [UR6+0x130], UR4 ;  /* 0x0001300406ff75b2 */ /* 0x0006a20008000100 */
[----:B------:R3:W1:Y:S01]  /*0c70*/  SYNCS.EXCH.64 URZ, [UR6+0x118], UR10 ;  /* 0x0001180a06ff75b2 */ /* 0x0006620008000100 */
[----:B------:R3:W1:Y:S01]  /*0c80*/  SYNCS.EXCH.64 URZ, [UR6+0x138], UR4 ;  /* 0x0001380406ff75b2 */ /* 0x0006620008000100 */
[----:B------:R3:W1:Y:S01]  /*0c90*/  SYNCS.EXCH.64 URZ, [UR6+0x120], UR10 ;  /* 0x0001200a06ff75b2 */ /* 0x0006620008000100 */
[----:B------:R3:W1:Y:S01]  /*0ca0*/  SYNCS.EXCH.64 URZ, [UR6+0x140], UR4 ;  /* 0x0001400406ff75b2 */ /* 0x0006620008000100 */
[----:B------:R3:W1:Y:S01]  /*0cb0*/  SYNCS.EXCH.64 URZ, [UR6+0x128], UR10 ;  /* 0x0001280a06ff75b2 */ /* 0x0006620008000100 */
[----:B------:R3:W1:Y:S02]  /*0cc0*/  SYNCS.EXCH.64 URZ, [UR6+0x148], UR4 ;  /* 0x0001480406ff75b2 */ /* 0x0006640008000100 */
[----:B---3--:R-:W-:Y:S01]  /*0cd0*/  NOP ;  /* 0x0000000000007918 */ /* 0x008fe20000000000 */
.L_x_14:
[----:B------:R-:W3:Y:S01]  /*0ce0*/  SHFL.IDX PT, R2, R106, RZ, 0x1f ;  /* 0x00001fff6a027589 */ /* 0x000ee200000e0000 */
[----:B------:R-:W-:Y:S01]  /*0cf0*/  NOP ;  /* 0x0000000000007918 */ /* 0x000fe20000000000 */
[----:B---3--:R-:W-:-:S13]  /*0d00*/  ISETP.NE.AND P0, PT, R2, 0x3, PT ;  /* 0x000000030200780c */ /* 0x008fda0003f05270 */
[----:B------:R-:W-:Y:S05]  /*0d10*/  @P0 BRA `(.L_x_15) ;  /* 0x0000000000380947 */ /* 0x000fea0003800000 */
[----:B-12---:R-:W1:Y:S01]  /*0d20*/  S2UR UR5, SR_CgaCtaId ;  /* 0x00000000000579c3 */ /* 0x006e620000008800 */
        /* <DEDUP_REMOVED lines=8> */
[----:B-1----:R3:W1:Y:S01]  /*0db0*/  SYNCS.EXCH.64 URZ, [UR5+0x150], UR6 ;  /* 0x0001500605ff75b2 */ /* 0x0026620008000100 */
[----:B------:R3:W2:Y:S01]  /*0dc0*/  SYNCS.EXCH.64 URZ, [UR5+0x160], UR6 ;  /* 0x0001600605ff75b2 */ /* 0x0006a20008000100 */
[----:B------:R3:W1:Y:S01]  /*0dd0*/  SYNCS.EXCH.64 URZ, [UR5+0x158], UR6 ;  /* 0x0001580605ff75b2 */ /* 0x0006620008000100 */
[----:B------:R3:W1:Y:S02]  /*0de0*/  SYNCS.EXCH.64 URZ, [UR5+0x168], UR6 ;  /* 0x0001680605ff75b2 */ /* 0x0006640008000100 */
[----:B---3--:R-:W-:Y:S01]  /*0df0*/  NOP ;  /* 0x0000000000007918 */ /* 0x008fe20000000000 */
.L_x_15:
[----:B-12---:R-:W1:Y:S01]  /*0e00*/  S2UR UR5, SR_CTAID.X ;  /* 0x00000000000579c3 */ /* 0x006e620000002500 */
[----:B------:R-:W-:-:S05]  /*0e10*/  CS2R.32 R99, SR_CgaSize ;  /* 0x0000000000637805 */ /* 0x000fca0000008a00 */
[----:B------:R-:W-:-:S05]  /*0e20*/  IMAD R99, R99, -0xa0, RZ ;  /* 0xffffff6063637824 */ /* 0x000fca00078e02ff */
[----:B------:R-:W-:-:S14]  /*0e30*/  R2UR UR7, R99 ;  /* 0x00000000630772ca */ /* 0x000fdc00000e0000 */
[----:B------:R-:W2:Y:S01]  /*0e40*/  LDCU UR7, c[0x0][UR7+0x2b0] ;  /* 0x00005600070777ac */ /* 0x000ea20008000800 */
[----:B------:R-:W-:Y:S01]  /*0e50*/  NOP ;  /* 0x0000000000007918 */ /* 0x000fe20000000000 */
[----:B------:R-:W-:-:S05]  /*0e60*/  CS2R.32 R99, SR_CgaSize ;  /* 0x0000000000637805 */ /* 0x000fca0000008a00 */
[----:B------:R-:W-:-:S05]  /*0e70*/  IMAD R99, R99, -0xa0, RZ ;  /* 0xffffff6063637824 */ /* 0x000fca00078e02ff */
[----:B------:R-:W-:-:S14]  /*0e80*/  R2UR UR6, R99 ;  /* 0x00000000630672ca */ /* 0x000fdc00000e0000 */
[----:B------:R-:W3:Y:S01]  /*0e90*/  LDCU UR6, c[0x0][UR6+0x2b4] ;  /* 0x00005680060677ac */ /* 0x000ee20008000800 */
[----:B------:R-:W4:Y:S08]  /*0ea0*/  S2UR UR4, SR_CTAID.Y ;  /* 0x00000000000479c3 */ /* 0x000f300000002600 */
[----:B------:R-:W3:Y:S01]  /*0eb0*/  LDC R9, c[0x0][0xb24] ;  /* 0x0002c900ff097b82 */ /* 0x000ee20000000800 */
[----:B-1----:R-:W-:-:S02]  /*0ec0*/  I2FP.F32.U32 R5, UR5 ;  /* 0x0000000500057c45 */ /* 0x002fc40008201000 */
[----:B------:R-:W-:-:S05]  /*0ed0*/  CS2R.32 R3, SR_CgaSize ;  /* 0x0000000000037805 */ /* 0x000fca0000008a00 */
[----:B------:R-:W-:-:S06]  /*0ee0*/  IMAD R3, R3, -0xa0, RZ ;  /* 0xffffff6003037824 */ /* 0x000fcc00078e02ff */
[----:B------:R-:W1:Y:S01]  /*0ef0*/  LDC R3, c[0x0][R3+0x2a0] ;  /* 0x0000a80003037b82 */ /* 0x000e620000000800 */
[----:B------:R-:W-:Y:S01]  /*0f00*/  MOV R99, UR5 ;  /* 0x0000000500637c02 */ /* 0x000fe20008000f00 */
[----:B--2---:R-:W-:Y:S01]  /*0f10*/  FMUL R5, R5, UR7 ;  /* 0x0000000705057c20 */ /* 0x004fe20008400000 */
[----:B----4-:R-:W-:Y:S02]  /*0f20*/  I2FP.F32.U32 R4, UR4 ;  /* 0x0000000400047c45 */ /* 0x010fe40008201000 */
[----:B------:R-:W-:-:S05]  /*0f30*/  CS2R.32 R2, SR_CgaSize ;  /* 0x0000000000027805 */ /* 0x000fca0000008a00 */
[----:B------:R-:W-:-:S06]  /*0f40*/  IMAD R2, R2, -0xa0, RZ ;  /* 0xffffff6002027824 */ /* 0x000fcc00078e02ff */
[----:B------:R-:W2:Y:S01]  /*0f50*/  LDC R2, c[0x0][R2+0x2a4] ;  /* 0x0000a90002027b82 */ /* 0x000ea20000000800 */
[----:B------:R-:W4:Y:S01]  /*0f60*/  F2I.U32.TRUNC.NTZ R96, R5 ;  /* 0x0000000500607305 */ /* 0x000f22000020f000 */
[----:B------:R-:W-:Y:S01]  /*0f70*/  MOV R97, UR4 ;  /* 0x0000000400617c02 */ /* 0x000fe20008000f00 */
[----:B---3--:R-:W-:-:S05]  /*0f80*/  FMUL R4, R4, UR6 ;  /* 0x0000000604047c20 */ /* 0x008fca0008400000 */
[----:B------:R-:W-:Y:S01]  /*0f90*/  BAR.SYNC.DEFER_BLOCKING 0x0 ;  /* 0x0000000000007b1d */ /* 0x000fe20000010000 */
[----:B------:R-:W-:-:S05]  /*0fa0*/  ISETP.GE.AND P0, PT, R9, 0x1, PT ;  /* 0x000000010900780c */ /* 0x000fca0003f06270 */
[----:B------:R-:W3:Y:S02]  /*0fb0*/  F2I.U32.TRUNC.NTZ R81, R4 ;  /* 0x0000000400517305 */ /* 0x000ee4000020f000 */
[----:B------:R-:W2:Y:S01]  /*0fc0*/  S2UR UR36, SR_CTAID.Z ;  /* 0x00000000002479c3 */ /* 0x000ea20000002700 */
[----:B----4-:R-:W-:-:S05]  /*0fd0*/  IADD3 R96, PT, PT, -R96, RZ, RZ ;  /* 0x000000ff60607210 */ /* 0x010fca0007ffe1ff */
[----:B-1----:R-:W-:Y:S01]  /*0fe0*/  IMAD R96, R3, R96, UR5 ;  /* 0x0000000503607e24 */ /* 0x002fe2000f8e0260 */
[----:B---3--:R-:W-:-:S05]  /*0ff0*/  IADD3 R81, PT, PT, -R81, RZ, RZ ;  /* 0x000000ff51517210 */ /* 0x008fca0007ffe1ff */
[----:B--2---:R-:W-:Y:S01]  /*1000*/  IMAD R81, R2, R81, UR4 ;  /* 0x0000000402517e24 */ /* 0x004fe2000f8e0251 */
[----:B------:R-:W-:Y:S06]  /*1010*/  @!P0 BRA `(.L_x_16) ;  /* 0x0000000000b88947 */ /* 0x000fec0003800000 */
[----:B------:R-:W1:Y:S01]  /*1020*/  LDC.64 R4, c[0x0][0xb18] ;  /* 0x0002c600ff047b82 */ /* 0x000e620000000a00 */
[----:B------:R-:W-:-:S07]  /*1030*/  ISETP.NE.AND P0, PT, R9, 0x1, PT ;  /* 0x000000010900780c */ /* 0x000fce0003f05270 */
[----:B------:R-:W2:Y:S08]  /*1040*/  LDC R10, c[0x0][0xb0c] ;  /* 0x0002c300ff0a7b82 */ /* 0x000eb00000000800 */
[----:B------:R-:W3:Y:S08]  /*1050*/  LDC R11, c[0x0][0x370] ;  /* 0x0000dc00ff0b7b82 */ /* 0x000ef00000000800 */
[----:B------:R-:W4:Y:S01]  /*1060*/  LDC R12, c[0x0][0x374] ;  /* 0x0000dd00ff0c7b82 */ /* 0x000f220000000800 */
[----:B-1----:R-:W-:-:S07]  /*1070*/  ISETP.NE.AND P1, PT, R4, 0x1, PT ;  /* 0x000000010400780c */ /* 0x002fce0003f25270 */
[----:B------:R-:W3:Y:S01]  /*1080*/  LDC.64 R6, c[0x0][0xb10] ;  /* 0x0002c400ff067b82 */ /* 0x000ee20000000a00 */
[----:B--2---:R-:W-:-:S07]  /*1090*/  ISETP.NE.AND P2, PT, R10, 0x1, PT ;  /* 0x000000010a00780c */ /* 0x004fce0003f45270 */
[----:B------:R-:W1:Y:S08]  /*10a0*/  LDC R8, c[0x0][0xb20] ;  /* 0x0002c800ff087b82 */ /* 0x000e700000000800 */
[----:B------:R-:W2:Y:S01]  /*10b0*/  LDC.64 R2, c[0x0][0xb28] ;  /* 0x0002ca00ff027b82 */ /* 0x000ea20000000a00 */
[----:B----4-:R-:W-:-:S04]  /*10c0*/  IMAD.HI.U32 R13, R12, R5, RZ ;  /* 0x000000050c0d7227 */ /* 0x010fc800078e00ff */
[----:B------:R-:W-:-:S04]  /*10d0*/  IMAD.HI.U32 R5, R97, R5, RZ ;  /* 0x0000000561057227 */ /* 0x000fc800078e00ff */
[----:B---3--:R-:W-:-:S04]  /*10e0*/  IMAD.HI.U32 R14, R11, R6, RZ ;  /* 0x000000060b0e7227 */ /* 0x008fc800078e00ff */
[----:B------:R-:W-:Y:S01]  /*10f0*/  IMAD.HI.U32 R16, R99, R6, RZ ;  /* 0x0000000663107227 */ /* 0x000fe200078e00ff */
[-C--:B------:R-:W-:Y:S02]  /*1100*/  @P2 SHF.R.U32.HI R11, RZ, R7.reuse, R14 ;  /* 0x00000007ff0b2219 */ /* 0x080fe4000001160e */
[-C--:B-1----:R-:W-:Y:S02]  /*1110*/  @P1 SHF.R.U32.HI R12, RZ, R8.reuse, R13 ;  /* 0x00000008ff0c1219 */ /* 0x082fe4000001160d */
[----:B------:R-:W-:Y:S02]  /*1120*/  SHF.R.U32.HI R8, RZ, R8, R5 ;  /* 0x00000008ff087219 */ /* 0x000fe40000011605 */
[----:B------:R-:W-:Y:S02]  /*1130*/  SHF.R.U32.HI R16, RZ, R7, R16 ;  /* 0x00000007ff107219 */ /* 0x000fe40000011610 */
[----:B------:R-:W-:Y:S01]  /*1140*/  SEL R5, R97, R8, !P1 ;  /* 0x0000000861057207 */ /* 0x000fe20004800000 */
[----:B--2---:R-:W-:Y:S01]  /*1150*/  IMAD.HI.U32 R14, R12, R2, RZ ;  /* 0x000000020c0e7227 */ /* 0x004fe200078e00ff */
[----:B------:R-:W-:-:S03]  /*1160*/  SEL R7, R99, R16, !P2 ;  /* 0x0000001063077207 */ /* 0x000fc60005000000 */
[----:B------:R-:W-:Y:S01]  /*1170*/  IMAD.HI.U32 R6, R11, R2, RZ ;  /* 0x000000020b067227 */ /* 0x000fe200078e00ff */
[----:B------:R-:W-:-:S04]  /*1180*/  @P0 SHF.R.U32.HI R12, RZ, R3, R14 ;  /* 0x00000003ff0c0219 */ /* 0x000fc8000001160e */
[----:B------:R-:W-:Y:S01]  /*1190*/  @P0 SHF.R.U32.HI R11, RZ, R3, R6 ;  /* 0x00000003ff0b0219 */ /* 0x000fe20000011606 */
[----:B------:R-:W-:-:S04]  /*11a0*/  IMAD R12, R12, R9, RZ ;  /* 0x000000090c0c7224 */ /* 0x000fc800078e02ff */
[----:B------:R-:W-:Y:S01]  /*11b0*/  IMAD R6, R11, R9, RZ ;  /* 0x000000090b067224 */ /* 0x000fe200078e02ff */
[----:B------:R-:W-:-:S04]  /*11c0*/  ISETP.GE.AND P1, PT, R5, R12, PT ;  /* 0x0000000c0500720c */ /* 0x000fc80003f26270 */
[----:B------:R-:W-:Y:S01]  /*11d0*/  ISETP.GE.OR P1, PT, R7, R6, P1 ;  /* 0x000000060700720c */ /* 0x000fe20000f26670 */
[----:B------:R-:W-:-:S05]  /*11e0*/  IMAD.HI.U32 R6, R5, R2, RZ ;  /* 0x0000000205067227 */ /* 0x000fca00078e00ff */
[----:B------:R-:W-:-:S04]  /*11f0*/  SHF.R.U32.HI R6, RZ, R3, R6 ;  /* 0x00000003ff067219 */ /* 0x000fc80000011606 */
[----:B------:R-:W-:-:S03]  /*1200*/  SEL R6, R5, R6, !P0 ;  /* 0x0000000605067207 */ /* 0x000fc60004000000 */
[----:B------:R-:W-:Y:S01]  /*1210*/  @!P1 IMAD.HI.U32 R8, R7, R2, RZ ;  /* 0x0000000207089227 */ /* 0x000fe200078e00ff */
[----:B------:R-:W-:-:S04]  /*1220*/  IADD3 R2, PT, PT, -R6, RZ, RZ ;  /* 0x000000ff06027210 */ /* 0x000fc80007ffe1ff */
[----:B------:R-:W-:Y:S01]  /*1230*/  @!P1 SHF.R.U32.HI R8, RZ, R3, R8 ;  /* 0x00000003ff089219 */ /* 0x000fe20000011608 */
[----:B------:R-:W-:-:S03]  /*1240*/  IMAD R2, R9, R2, R5 ;  /* 0x0000000209027224 */ /* 0x000fc600078e0205 */
[----:B------:R-:W-:Y:S02]  /*1250*/  @!P1 SEL R3, R7, R8, !P0 ;  /* 0x0000000807039207 */ /* 0x000fe40004000000 */
[----:B------:R-:W-:-:S03]  /*1260*/  IADD3 R8, PT, PT, -R5, RZ, RZ ;  /* 0x000000ff05087210 */ /* 0x000fc60007ffe1ff */
[--C-:B------:R-:W-:Y:S02]  /*1270*/  @!P1 IMAD.IADD R6, R6, 0x1, -R3.reuse ;  /* 0x0000000106069824 */ /* 0x100fe400078e0a03 */
[----:B------:R-:W-:Y:S01]  /*1280*/  @!P1 IMAD R3, R2, R11, R3 ;  /* 0x0000000b02039224 */ /* 0x000fe200078e0203 */
[----:B------:R-:W-:Y:S01]  /*1290*/  IADD3 R2, PT, PT, -R7, RZ, RZ ;  /* 0x000000ff07027210 */ /* 0x000fe20007ffe1ff */
[----:B------:R-:W-:Y:S02]  /*12a0*/  @!P1 IMAD R5, R6, R9, R7 ;  /* 0x0000000906059224 */ /* 0x000fe400078e0207 */
[----:B------:R-:W-:Y:S02]  /*12b0*/  IMAD R8, R4, R8, R97 ;  /* 0x0000000804087224 */ /* 0x000fe400078e0261 */
[----:B------:R-:W-:Y:S02]  /*12c0*/  @!P1 IMAD.MOV.U32 R7, RZ, RZ, R3 ;  /* 0x000000ffff079224 */ /* 0x000fe400078e0003 */
[----:B------:R-:W-:-:S02]  /*12d0*/  IMAD R2, R10, R2, R99 ;  /* 0x000000020a027224 */ /* 0x000fc400078e0263 */
[----:B------:R-:W-:Y:S02]  /*12e0*/  IMAD R97, R5, R4, R8 ;  /* 0x0000000405617224 */ /* 0x000fe400078e0208 */
[----:B------:R-:W-:Y:S02]  /*12f0*/  IMAD R99, R7, R10, R2 ;  /* 0x0000000a07637224 */ /* 0x000fe400078e0202 */
.L_x_16:
[----:B------:R-:W1:Y:S01]  /*1300*/  LDCU UR4, c[0x0][0xb30] ;  /* 0x00016600ff0477ac */ /* 0x000e620008000800 */
[----:B------:R-:W2:Y:S08]  /*1310*/  S2UR UR37, SR_CgaCtaId ;  /* 0x00000000002579c3 */ /* 0x000eb00000008800 */
[----:B------:R-:W3:Y:S01]  /*1320*/  LDC R40, c[0x0][0xb24] ;  /* 0x0002c900ff287b82 */ /* 0x000ee20000000800 */
[----:B-1----:R-:W-:-:S09]  /*1330*/  UISETP.NE.AND UP1, UPT, UR4, 0x1, UPT ;  /* 0x000000010400788c */ /* 0x002fd2000bf25270 */
[----:B--2---:R-:W-:Y:S05]  /*1340*/  BRA.U UP1, `(.L_x_17) ;  /* 0x0000000101407547 */ /* 0x004fea000b800000 */
[----:B------:R-:W1:Y:S08]  /*1350*/  LDC.64 R4, c[0x0][0xb10] ;  /* 0x0002c400ff047b82 */ /* 0x000e700000000a00 */
[----:B------:R-:W2:Y:S08]  /*1360*/  LDC.64 R2, c[0x0][0xb18] ;  /* 0x0002c600ff027b82 */ /* 0x000eb00000000a00 */
[----:B------:R-:W4:Y:S08]  /*1370*/  LDC R6, c[0x0][0xb20] ;  /* 0x0002c800ff067b82 */ /* 0x000f300000000800 */
[----:B------:R-:W3:Y:S01]  /*1380*/  LDC R8, c[0x0][0xb0c] ;  /* 0x0002c300ff087b82 */ /* 0x000ee20000000800 */
[----:B-1----:R-:W-:-:S05]  /*1390*/  IMAD.HI.U32 R4, R99, R4, RZ ;  /* 0x0000000463047227 */ /* 0x002fca00078e00ff */
[----:B------:R-:W-:Y:S01]  /*13a0*/  SHF.R.U32.HI R4, RZ, R5, R4 ;  /* 0x00000005ff047219 */ /* 0x000fe20000011604 */
[----:B--2---:R-:W-:Y:S01]  /*13b0*/  IMAD.HI.U32 R3, R97, R3, RZ ;  /* 0x0000000361037227 */ /* 0x004fe200078e00ff */
[----:B------:R-:W-:-:S04]  /*13c0*/  ISETP.NE.AND P0, PT, R2, 0x1, PT ;  /* 0x000000010200780c */ /* 0x000fc80003f05270 */
[----:B----4-:R-:W-:-:S04]  /*13d0*/  SHF.R.U32.HI R6, RZ, R6, R3 ;  /* 0x00000006ff067219 */ /* 0x010fc80000011603 */
[----:B------:R-:W-:Y:S02]  /*13e0*/  SEL R3, R97, R6, !P0 ;  /* 0x0000000661037207 */ /* 0x000fe40004000000 */
[----:B---3--:R-:W-:-:S04]  /*13f0*/  ISETP.NE.AND P1, PT, R8, 0x1, PT ;  /* 0x000000010800780c */ /* 0x008fc80003f25270 */
[----:B------:R-:W-:-:S05]  /*1400*/  SEL R4, R99, R4, !P1 ;  /* 0x0000000463047207 */ /* 0x000fca0004800000 */
[----:B------:R-:W-:Y:S02]  /*1410*/  IMAD.IADD R5, R3, 0x1, -R4 ;  /* 0x0000000103057824 */ /* 0x000fe400078e0a04 */
[----:B------:R-:W-:Y:S02]  /*1420*/  IMAD.IADD R3, R4, 0x1, -R3 ;  /* 0x0000000104037824 */ /* 0x000fe400078e0a03 */
[----:B------:R-:W-:Y:S02]  /*1430*/  IMAD R99, R5, R8, R99 ;  /* 0x0000000805637224 */ /* 0x000fe400078e0263 */
[----:B------:R-:W-:-:S07]  /*1440*/  IMAD R97, R3, R2, R97 ;  /* 0x0000000203617224 */ /* 0x000fce00078e0261 */
.L_x_17:
[----:B------:R-:W-:Y:S01]  /*1450*/  BAR.SYNC.DEFER_BLOCKING 0x0 ;  /* 0x0000000000007b1d */ /* 0x000fe20000010000 */
[----:B------:R-:W-:Y:S01]  /*1460*/  UISETP.NE.AND UP1, UPT, UR8, 0x2, UPT ;  /* 0x000000020800788c */ /* 0x000fe2000bf25270 */
[----:B------:R-:W-:Y:S02]  /*1470*/  ISETP.NE.OR P5, PT, R0, 0x2, !P5 ;  /* 0x000000020000780c */ /* 0x000fe40006fa5670 */
[----:B------:R-:W-:-:S06]  /*1480*/  LOP3.LUT R2, R103, 0x1f, RZ, 0xc0, !PT ;  /* 0x0000001f67027812 */ /* 0x000fcc00078ec0ff */
[----:B------:R-:W-:Y:S05]  /*1490*/  BRA.U UP1, `(.L_x_18) ;  /* 0x0000001501987547 */ /* 0x000fea000b800000 */
[----:B------:R-:W1:Y:S01]  /*14a0*/  LDCU UR13, c[0x0][0x38c] ;  /* 0x00007180ff0d77ac */ /* 0x000e620008000800 */
[----:B------:R-:W2:Y:S01]  /*14b0*/  LDC R9, c[0x0][0x370] ;  /* 0x0000dc00ff097b82 */ /* 0x000ea20000000800 */
[----:B------:R-:W-:Y:S01]  /*14c0*/  PLOP3.LUT P1, PT, PT, PT, UP2, 0x80, 0x8 ;  /* 0x000000000008781c */ /* 0x000fe20003f2f028 */
[----:B------:R-:W-:Y:S01]  /*14d0*/  IMAD.MOV.U32 R15, RZ, RZ, 0x1 ;  /* 0x00000001ff0f7424 */ /* 0x000fe200078e00ff */
[----:B------:R-:W-:Y:S01]  /*14e0*/  ISETP.EQ.OR P4, PT, R2, RZ, P5 ;  /* 0x000000ff0200720c */ /* 0x000fe20002f82670 */
[----:B------:R-:W-:Y:S01]  /*14f0*/  IMAD.MOV.U32 R14, RZ, RZ, RZ ;  /* 0x000000ffff0e7224 */ /* 0x000fe200078e00ff */
[----:B------:R-:W-:Y:S02]  /*1500*/  PLOP3.LUT P1, PT, P1, PT, PT, 0x8, 0x80 ;  /* 0x000000000080781c */ /* 0x000fe40000f2e170 */
[----:B------:R-:W-:Y:S01]  /*1510*/  CS2R R12, SRZ ;  /* 0x00000000000c7805 */ /* 0x000fe2000001ff00 */
[----:B------:R-:W-:Y:S01]  /*1520*/  IMAD.MOV.U32 R10, RZ, RZ, 0x1 ;  /* 0x00000001ff0a7424 */ /* 0x000fe200078e00ff */
[----:B------:R-:W4:Y:S01]  /*1530*/  LDC R0, c[0x0][0x374] ;  /* 0x0000dd00ff007b82 */ /* 0x000f220000000800 */
[----:B------:R-:W2:Y:S01]  /*1540*/  LDCU.64 UR22, c[0x0][0x348] ;  /* 0x00006900ff1677ac */ /* 0x000ea20008000a00 */
[----:B------:R-:W-:Y:S01]  /*1550*/  UMOV UR6, URZ ;  /* 0x000000ff00067c82 */ /* 0x000fe20008000000 */
[----:B-1----:R-:W-:-:S04]  /*1560*/  UIADD3 UR5, UPT, UPT, UR13, 0x7f, URZ ;  /* 0x0000007f0d057890 */ /* 0x002fc8000fffe0ff */
[----:B------:R-:W-:-:S04]  /*1570*/  USHF.R.S32.HI UR4, URZ, 0x1f, UR5 ;  /* 0x0000001fff047899 */ /* 0x000fc80008011405 */
[----:B------:R-:W-:-:S04]  /*1580*/  ULEA.HI UR4, UR4, UR5, URZ, 0x7 ;  /* 0x0000000504047291 */ /* 0x000fc8000f8f38ff */
[----:B------:R-:W-:Y:S02]  /*1590*/  USHF.R.S32.HI UR15, URZ, 0x7, UR4 ;  /* 0x00000007ff0f7899 */ /* 0x000fe40008011404 */
[----:B------:R-:W-:Y:S02]  /*15a0*/  UIADD3 UR4, UPT, UPT, UR13, -0x1, URZ ;  /* 0xffffffff0d047890 */ /* 0x000fe4000fffe0ff */
[----:B------:R-:W-:Y:S02]  /*15b0*/  UISETP.LT.U32.AND UP0, UPT, UR15, 0xd, UPT ;  /* 0x0000000d0f00788c */ /* 0x000fe4000bf01070 */
[----:B------:R-:W-:Y:S02]  /*15c0*/  UISETP.GE.U32.AND UP1, UPT, UR4, -0xff, UPT ;  /* 0xffffff010400788c */ /* 0x000fe4000bf26070 */
[----:B------:R-:W-:Y:S02]  /*15d0*/  USEL UR14, UR15, 0xd, UP0 ;  /* 0x0000000d0f0e7887 */ /* 0x000fe40008000000 */
[----:B------:R-:W-:-:S02]  /*15e0*/  UIADD3 UR13, UPT, UPT, UR13, 0xfe, URZ ;  /* 0x000000fe0d0d7890 */ /* 0x000fc4000fffe0ff */
[----:B------:R-:W-:Y:S02]  /*15f0*/  UIADD3 UR5, UPT, UPT, UR14, -0x1, URZ ;  /* 0xffffffff0e057890 */ /* 0x000fe4000fffe0ff */
[----:B------:R-:W-:-:S03]  /*1600*/  UIADD3 UR7, UPT, UPT, UR15, -UR14, URZ ;  /* 0x8000000e0f077290 */ /* 0x000fc6000fffe0ff */
[----:B------:R-:W-:-:S04]  /*1610*/  @UP1 UIADD3 UR5, UPT, UPT, UR14, URZ, URZ ;  /* 0x000000ff0e051290 */ /* 0x000fc8000fffe0ff */
[----:B--2---:R-:W-:-:S12]  /*1620*/  UIADD3 UR5, UPT, UPT, UR5, 0x1, URZ ;  /* 0x0000000105057890 */ /* 0x004fd8000fffe0ff */
.L_x_36:
[----:B------:R-:W-:Y:S01]  /*1630*/  UISETP.NE.AND UP0, UPT, UR37, URZ, UPT ;  /* 0x000000ff2500728c */ /* 0x000fe2000bf05270 */
[----:B------:R-:W1:Y:S08]  /*1640*/  S2UR UR37, SR_CgaCtaId ;  /* 0x00000000002579c3 */ /* 0x000e700000008800 */
[----:B------:R-:W-:Y:S05]  /*1650*/  BRA.U UP0, `(.L_x_19) ;  /* 0x0000000100347547 */ /* 0x000fea000b800000 */
[----:B------:R-:W2:Y:S01]  /*1660*/  S2R R2, SR_CgaCtaId ;  /* 0x0000000000027919 */ /* 0x000ea20000008800 */
[----:B------:R-:W-:-:S04]  /*1670*/  MOV R3, 0x400 ;  /* 0x0000040000037802 */ /* 0x000fc80000000f00 */
[----:B--2---:R-:W-:Y:S02]  /*1680*/  LEA R3, R2, R3, 0x18 ;  /* 0x0000000302037211 */ /* 0x004fe400078ec0ff */
[----:B------:R-:W-:-:S03]  /*1690*/  SHF.L.U32 R2, R10, 0x1f, RZ ;  /* 0x0000001f0a027819 */ /* 0x000fc600000006ff */
[----:B------:R-:W-:-:S04]  /*16a0*/  IMAD R3, R12, 0x8, R3 ;  /* 0x000000080c037824 */ /* 0x000fc800078e0203 */
[----:B------:R-:W2:Y:S02]  /*16b0*/  SYNCS.PHASECHK.TRANS64.TRYWAIT P0, [R3+URZ+0x160], R2 ;  /* 0x00016002030075a7 */ /* 0x000ea400080011ff */
[----:B--2---:R-:W-:Y:S05]  /*16c0*/  @!P0 BRA `(.L_x_20) ;  /* 0x0000005000588947 */ /* 0x004fea0003800000 */
.L_x_105:
[----:B------:R-:W-:Y:S01]  /*16d0*/  VIADD R12, R12, 0x1 ;  /* 0x000000010c0c7836 */ /* 0x000fe20000000000 */
[----:B------:R2:W-:Y:S04]  /*16e0*/  SYNCS.ARRIVE.TRANS64.A1T0 RZ, [R3+URZ+0x150], RZ ;  /* 0x000150ff03ff79a7 */ /* 0x0005e800081000ff */
[----:B------:R-:W-:-:S04]  /*16f0*/  ISETP.NE.AND P0, PT, R12, 0x2, PT ;  /* 0x000000020c00780c */ /* 0x000fc80003f05270 */
[----:B------:R-:W-:Y:S02]  /*1700*/  SEL R12, R12, RZ, P0 ;  /* 0x000000ff0c0c7207 */ /* 0x000fe40000000000 */
[----:B--2---:R-:W-:-:S04]  /*1710*/  SEL R3, RZ, 0x1, P0 ;  /* 0x00000001ff037807 */ /* 0x004fc80000000000 */
[----:B------:R-:W-:-:S07]  /*1720*/  LOP3.LUT R10, R10, R3, RZ, 0x3c, !PT ;  /* 0x000000030a0a7212 */ /* 0x000fce00078e3cff */
.L_x_19:
[----:B------:R-:W-:Y:S01]  /*1730*/  UMOV UR4, 0x400 ;  /* 0x0000040000047882 */ /* 0x000fe20000000000 */
[----:B------:R-:W-:Y:S01]  /*1740*/  SHF.L.U32 R2, R15, 0x1f, RZ ;  /* 0x0000001f0f027819 */ /* 0x000fe200000006ff */
[----:B-1----:R-:W-:Y:S01]  /*1750*/  ULEA UR4, UR37, UR4, 0x18 ;  /* 0x0000000425047291 */ /* 0x002fe2000f8ec0ff */
[----:B------:R-:W-:Y:S01]  /*1760*/  R2UR UR35, R99 ;  /* 0x00000000632372ca */ /* 0x000fe200000e0000 */
[----:B------:R-:W-:Y:S01]  /*1770*/  UISETP.GE.U32.AND UP0, UPT, UR13, 0xff, UPT ;  /* 0x000000ff0d00788c */ /* 0x000fe2000bf06070 */
[----:B------:R-:W-:Y:S01]  /*1780*/  R2UR UR11, R97 ;  /* 0x00000000610b72ca */ /* 0x000fe200000e0000 */
[----:B------:R-:W-:Y:S01]  /*1790*/  ULEA UR8, UR6, UR4, 0x3 ;  /* 0x0000000406087291 */ /* 0x000fe2000f8e18ff */
[----:B------:R-:W-:-:S08]  /*17a0*/  UMOV UR24, URZ ;  /* 0x000000ff00187c82 */ /* 0x000fd00008000000 */
[----:B------:R1:W2:Y:S01]  /*17b0*/  SYNCS.PHASECHK.TRANS64.TRYWAIT P0, [UR8+0x68], R2 ;  /* 0x00006802ff0075a7 */ /* 0x0002a20008001108 */
[----:B------:R-:W-:Y:S02]  /*17c0*/  USHF.L.U32 UR35, UR35, 0x6, URZ ;  /* 0x0000000623237899 */ /* 0x000fe400080006ff */
[----:B------:R-:W-:Y:S01]  /*17d0*/  USHF.L.U32 UR11, UR11, 0x6, URZ ;  /* 0x000000060b0b7899 */ /* 0x000fe200080006ff */
[----:B------:R-:W-:Y:S11]  /*17e0*/  BRA.U !UP0, `(.L_x_21) ;  /* 0x0000000108a47547 */ /* 0x000ff6000b800000 */
[----:B------:R-:W-:Y:S01]  /*17f0*/  UMOV UR16, URZ ;  /* 0x000000ff00107c82 */ /* 0x000fe20008000000 */
[----:B------:R-:W-:-:S05]  /*1800*/  UMOV UR17, UR6 ;  /* 0x0000000600117c82 */ /* 0x000fca0008000000 */
.L_x_26:
[----:B-1----:R-:W-:Y:S01]  /*1810*/  ULEA UR33, UR17, UR4, 0x3 ;  /* 0x0000000411217291 */ /* 0x002fe2000f8e18ff */
[----:B--2---:R-:W-:Y:S01]  /*1820*/  @!P5 MOV R3, 0x4000 ;  /* 0x000040000003d802 */ /* 0x004fe20000000f00 */
[----:B--2---:R-:W-:Y:S10]  /*1830*/  @P0 BRA `(.L_x_22) ;  /* 0x00000000000c0947 */ /* 0x004ff40003800000 */
[----:B------:R-:W-:-:S04]  /*1840*/  SHF.L.U32 R5, R15, 0x1f, RZ ;  /* 0x0000001f0f057819 */ /* 0x000fc800000006ff */
[----:B------:R-:W2:Y:S02]  /*1850*/  SYNCS.PHASECHK.TRANS64.TRYWAIT P0, [UR33+0x68], R5 ;  /* 0x00006805ff0075a7 */ /* 0x000ea40008001121 */
[----:B--2---:R-:W-:Y:S05]  /*1860*/  @!P0 BRA `(.L_x_23) ;  /* 0x0000005000048947 */ /* 0x004fea0003800000 */
.L_x_22:
[----:B------:R2:W-:Y:S01]  /*1870*/  @!P5 SYNCS.ARRIVE.TRANS64 RZ, [UR33], R3 ;  /* 0x00000003ffffd9a7 */ /* 0x0005e20008000021 */
[----:B------:R-:W-:Y:S04]  /*1880*/  BSSY.RECONVERGENT B0, `(.L_x_24) ;  /* 0x0000003000007945 */ /* 0x000fe80003800200 */
[----:B------:R-:W-:Y:S05]  /*1890*/  @P4 BRA `(.L_x_25) ;  /* 0x0000000000044947 */ /* 0x000fea0003800000 */
[----:B------:R-:W-:Y:S05]  /*18a0*/  BPT.TRAP 0x1 ;  /* 0x000000040000795c */ /* 0x000fea0000300000 */
.L_x_25:
[----:B------:R-:W-:Y:S05]  /*18b0*/  BSYNC.RECONVERGENT B0 ;  /* 0x0000000000007941 */ /* 0x000fea0003800200 */
.L_x_24:
[----:B------:R-:W-:Y:S02]  /*18c0*/  UIADD3 UR6, UPT, UPT, UR17, 0x1, URZ ;  /* 0x0000000111067890 */ /* 0x000fe4000fffe0ff */
[----:B------:R-:W-:Y:S02]  /*18d0*/  UIADD3 UR26, UP1, UPT, UR22, 0x80, URZ ;  /* 0x00000080161a7890 */ /* 0x000fe4000ff3e0ff */
[----:B------:R-:W-:Y:S02]  /*18e0*/  UISETP.NE.AND UP0, UPT, UR6, 0xd, UPT ;  /* 0x0000000d0600788c */ /* 0x000fe4000bf05270 */
[----:B------:R-:W-:Y:S02]  /*18f0*/  USHF.L.U32 UR34, UR16, 0x7, URZ ;  /* 0x0000000710227899 */ /* 0x000fe400080006ff */
[----:B------:R-:W-:Y:S02]  /*1900*/  USEL UR9, URZ, 0x1, UP0 ;  /* 0x00000001ff097887 */ /* 0x000fe40008000000 */
[----:B------:R-:W-:-:S02]  /*1910*/  USEL UR6, UR6, URZ, UP0 ;  /* 0x000000ff06067287 */ /* 0x000fc40008000000 */
[----:B------:R-:W-:Y:S02]  /*1920*/  UIADD3 UR20, UP0, UPT, UR22, 0x180, URZ ;  /* 0x0000018016147890 */ /* 0x000fe4000ff1e0ff */
[----:B------:R-:W-:Y:S01]  /*1930*/  ULEA UR8, UR6, UR4, 0x3 ;  /* 0x0000000406087291 */ /* 0x000fe2000f8e18ff */
[----:B------:R-:W-:Y:S01]  /*1940*/  LOP3.LUT R15, R15, UR9, RZ, 0x3c, !PT ;  /* 0x000000090f0f7c12 */ /* 0x000fe2000f8e3cff */
[----:B------:R-:W-:Y:S02]  /*1950*/  UIADD3.X UR27, UPT, UPT, URZ, UR23, URZ, UP1, !UPT ;  /* 0x00000017ff1b7290 */ /* 0x000fe40008ffe4ff */
[----:B------:R-:W-:Y:S01]  /*1960*/  UIADD3.X UR21, UPT, UPT, URZ, UR23, URZ, UP0, !UPT ;  /* 0x00000017ff157290 */ /* 0x000fe200087fe4ff */
[----:B-1----:R-:W-:Y:S01]  /*1970*/  SHF.L.U32 R2, R15, 0x1f, RZ ;  /* 0x0000001f0f027819 */ /* 0x002fe200000006ff */
[----:B------:R-:W-:Y:S01]  /*1980*/  UMOV UR18, 0x0 ;  /* 0x0000000000127882 */ /* 0x000fe20000000000 */
[----:B------:R-:W-:Y:S01]  /*1990*/  UMOV UR19, 0x10000000 ;  /* 0x1000000000137882 */ /* 0x000fe20000000000 */
[----:B------:R-:W-:Y:S01]  /*19a0*/  UMOV UR12, UR36 ;  /* 0x00000024000c7c82 */ /* 0x000fe20008000000 */
[----:B------:R1:W1:Y:S01]  /*19b0*/  SYNCS.PHASECHK.TRANS64.TRYWAIT P0, [UR8+0x68], R2 ;  /* 0x00006802ff0075a7 */ /* 0x0002620008001108 */
[----:B------:R-:W-:Y:S01]  /*19c0*/  ULEA UR8, UR17, UR4, 0xd ;  /* 0x0000000411087291 */ /* 0x000fe2000f8e68ff */
[----:B------:R-:W-:Y:S01]  /*19d0*/  UMOV UR9, UR33 ;  /* 0x0000002100097c82 */ /* 0x000fe20008000000 */
[----:B------:R-:W-:-:S02]  /*19e0*/  UMOV UR10, UR34 ;  /* 0x00000022000a7c82 */ /* 0x000fc40008000000 */
[----:B------:R-:W-:Y:S02]  /*19f0*/  UIADD3 UR32, UPT, UPT, UR8, 0x2400, URZ ;  /* 0x0000240008207890 */ /* 0x000fe4000fffe0ff */
[----:B------:R-:W-:Y:S02]  /*1a00*/  UIADD3 UR8, UPT, UPT, UR8, 0x1c400, URZ ;  /* 0x0001c40008087890 */ /* 0x000fe4000fffe0ff */
[----:B------:R-:W-:Y:S01]  /*1a10*/  UIADD3 UR16, UPT, UPT, UR16, 0x1, URZ ;  /* 0x0000000110107890 */ /* 0x000fe2000fffe0ff */
[----:B------:R-:W-:Y:S01]  /*1a20*/  UMOV UR24, UR5 ;  /* 0x0000000500187c82 */ /* 0x000fe20008000000 */
[----:B------:R-:W-:Y:S02]  /*1a30*/  UMOV UR17, UR6 ;  /* 0x0000000600117c82 */ /* 0x000fe40008000000 */
[----:B------:R-:W-:Y:S01]  /*1a40*/  UISETP.NE.AND UP0, UPT, UR16, UR5, UPT ;  /* 0x000000051000728c */ /* 0x000fe2000bf05270 */
[----:B------:R1:W-:Y:S02]  /*1a50*/  UTMALDG.3D [UR32], [UR26], desc[UR18] ;  /* 0x000012201a0075b4 */ /* 0x0003e40008011000 */
[----:B------:R1:W-:Y:S06]  /*1a60*/  UTMALDG.3D [UR8], [UR20], desc[UR18] ;  /* 0x00001208140075b4 */ /* 0x0003ec0008011000 */
[----:B------:R-:W-:Y:S05]  /*1a70*/  BRA.U UP0, `(.L_x_26) ;  /* 0xfffffffd00647547 */ /* 0x000fea000b83ffff */
.L_x_21:
[----:B-1----:R-:W-:Y:S01]  /*1a80*/  ULEA UR8, UR6, UR4, 0x3 ;  /* 0x0000000406087291 */ /* 0x002fe2000f8e18ff */
[----:B------:R-:W-:Y:S01]  /*1a90*/  SHF.L.U32 R2, R15, 0x1f, RZ ;  /* 0x0000001f0f027819 */ /* 0x000fe200000006ff */
[----:B------:R-:W-:Y:S01]  /*1aa0*/  @!P1 SYNCS.ARRIVE.TRANS64.A1T0 RZ, [UR4+0xe8], RZ ;  /* 0x0000e8ffffff99a7 */ /* 0x000fe20008100004 */
[----:B------:R-:W-:-:S06]  /*1ab0*/  UISETP.GT.AND UP0, UPT, UR15, UR14, UPT ;  /* 0x0000000e0f00728c */ /* 0x000fcc000bf04270 */
[----:B--2---:R1:W2:Y:S03]  /*1ac0*/  SYNCS.PHASECHK.TRANS64.TRYWAIT P0, [UR8+0x68], R2 ;  /* 0x00006802ff0075a7 */ /* 0x0042a60008001108 */
[----:B------:R-:W-:Y:S05]  /*1ad0*/  BRA.U !UP0, `(.L_x_27) ;  /* 0x0000000108a87547 */ /* 0x000fea000b800000 */
[----:B------:R-:W-:Y:S01]  /*1ae0*/  UIADD3 UR21, UPT, UPT, UR7, UR24, URZ ;  /* 0x0000001807157290 */ /* 0x000fe2000fffe0ff */
[----:B------:R-:W-:-:S11]  /*1af0*/  UMOV UR25, UR6 ;  /* 0x0000000600197c82 */ /* 0x000fd60008000000 */
.L_x_32:
[----:B-1----:R-:W-:Y:S01]  /*1b00*/  ULEA UR17, UR25, UR4, 0x3 ;  /* 0x0000000419117291 */ /* 0x002fe2000f8e18ff */
[----:B--2---:R-:W-:Y:S01]  /*1b10*/  @!P5 MOV R3, 0x4000 ;  /* 0x000040000003d802 */ /* 0x004fe20000000f00 */
[----:B--2---:R-:W-:Y:S10]  /*1b20*/  @P0 BRA `(.L_x_28) ;  /* 0x00000000000c0947 */ /* 0x004ff40003800000 */
[----:B------:R-:W-:-:S04]  /*1b30*/  SHF.L.U32 R5, R15, 0x1f, RZ ;  /* 0x0000001f0f057819 */ /* 0x000fc800000006ff */
[----:B------:R-:W2:Y:S02]  /*1b40*/  SYNCS.PHASECHK.TRANS64.TRYWAIT P0, [UR17+0x68], R5 ;  /* 0x00006805ff0075a7 */ /* 0x000ea40008001111 */
[----:B--2---:R-:W-:Y:S05]  /*1b50*/  @!P0 BRA `(.L_x_29) ;  /* 0x0000004c00608947 */ /* 0x004fea0003800000 */
.L_x_28:
[----:B------:R2:W-:Y:S01]  /*1b60*/  @!P5 SYNCS.ARRIVE.TRANS64 RZ, [UR17], R3 ;  /* 0x00000003ffffd9a7 */ /* 0x0005e20008000011 */
[----:B------:R-:W-:Y:S04]  /*1b70*/  BSSY.RECONVERGENT B0, `(.L_x_30) ;  /* 0x0000003000007945 */ /* 0x000fe80003800200 */
[----:B------:R-:W-:Y:S05]  /*1b80*/  @P4 BRA `(.L_x_31) ;  /* 0x0000000000044947 */ /* 0x000fea0003800000 */
[----:B------:R-:W-:Y:S05]  /*1b90*/  BPT.TRAP 0x1 ;  /* 0x000000040000795c */ /* 0x000fea0000300000 */
.L_x_31:
[----:B------:R-:W-:Y:S05]  /*1ba0*/  BSYNC.RECONVERGENT B0 ;  /* 0x0000000000007941 */ /* 0x000fea0003800200 */
.L_x_30:
        /* <DEDUP_REMOVED lines=20> */
[----:B------:R-:W-:Y:S01]  /*1cf0*/  UIADD3 UR8, UPT, UPT, UR8, 0x1c400, URZ ;  /* 0x0001c40008087890 */ /* 0x000fe2000fffe0ff */
[----:B------:R-:W-:Y:S01]  /*1d00*/  UMOV UR9, UR17 ;  /* 0x0000001100097c82 */ /* 0x000fe20008000000 */
[----:B------:R-:W-:Y:S01]  /*1d10*/  UMOV UR10, UR18 ;  /* 0x00000012000a7c82 */ /* 0x000fe20008000000 */
[----:B------:R-:W-:Y:S01]  /*1d20*/  UIADD3 UR24, UPT, UPT, UR24, 0x1, URZ ;  /* 0x0000000118187890 */ /* 0x000fe2000fffe0ff */
[----:B------:R-:W-:-:S03]  /*1d30*/  UMOV UR25, UR6 ;  /* 0x0000000600197c82 */ /* 0x000fc60008000000 */
[----:B------:R1:W-:Y:S01]  /*1d40*/  UTMALDG.3D [UR16], [UR30], desc[UR26] ;  /* 0x00001a101e0075b4 */ /* 0x0003e20008011000 */
[----:B------:R-:W-:Y:S01]  /*1d50*/  UISETP.NE.AND UP0, UPT, UR24, UR21, UPT ;  /* 0x000000151800728c */ /* 0x000fe2000bf05270 */
[----:B------:R1:W-:Y:S08]  /*1d60*/  UTMALDG.3D [UR8], [UR28], desc[UR26] ;  /* 0x00001a081c0075b4 */ /* 0x0003f00008011000 */
[----:B------:R-:W-:Y:S05]  /*1d70*/  BRA.U UP0, `(.L_x_32) ;  /* 0xfffffffd00607547 */ /* 0x000fea000b83ffff */
.L_x_27:
[C---:B-1----:R-:W-:Y:S01]  /*1d80*/  LEA R2, R14.reuse, UR4, 0x3 ;  /* 0x000000040e027c11 */ /* 0x042fe2000f8e18ff */
[----:B------:R-:W-:Y:S01]  /*1d90*/  NOP ;  /* 0x0000000000007918 */ /* 0x000fe20000000000 */
[----:B--2---:R-:W-:Y:S02]  /*1da0*/  SHF.L.U32 R3, R13, 0x1f, RZ ;  /* 0x0000001f0d037819 */ /* 0x004fe400000006ff */
[----:B------:R-:W-:Y:S02]  /*1db0*/  LEA R4, R14, UR4, 0x4 ;  /* 0x000000040e047c11 */ /* 0x000fe4000f8e20ff */
[----:B------:R-:W1:Y:S02]  /*1dc0*/  SYNCS.PHASECHK.TRANS64.TRYWAIT P0, [R2+URZ+0xf0], R3 ;  /* 0x0000f003020075a7 */ /* 0x000e6400080011ff */
[----:B-1----:R-:W-:Y:S05]  /*1dd0*/  @!P0 BRA `(.L_x_33) ;  /* 0x0000004800d88947 */ /* 0x002fea0003800000 */
.L_x_108:
[----:B------:R-:W2:Y:S01]  /*1de0*/  LDS.128 R4, [R4+0x180] ;  /* 0x0001800004047984 */ /* 0x000ea20000000c00 */
[----:B---3--:R-:W-:Y:S01]  /*1df0*/  ISETP.GE.AND P0, PT, R40, 0x1, PT ;  /* 0x000000012800780c */ /* 0x008fe20003f06270 */
[----:B-1----:R-:W-:Y:S01]  /*1e00*/  VIADD R2, R2, 0x100 ;  /* 0x0000010002027836 */ /* 0x002fe20000000000 */
[----:B------:R-:W-:Y:S01]  /*1e10*/  @!PT LDS RZ, [RZ] ;  /* 0x00000000fffff984 */ /* 0x000fe20000000800 */
[----:B------:R-:W-:Y:S01]  /*1e20*/  @!PT LDS RZ, [RZ] ;  /* 0x00000000fffff984 */ /* 0x000fe20000000800 */
[----:B------:R-:W-:Y:S01]  /*1e30*/  @!PT LDS RZ, [RZ] ;  /* 0x00000000fffff984 */ /* 0x000fe20000000800 */
[----:B------:R-:W-:Y:S01]  /*1e40*/  @!PT LDS RZ, [RZ] ;  /* 0x00000000fffff984 */ /* 0x000fe20000000800 */
[----:B------:R1:W-:Y:S06]  /*1e50*/  MEMBAR.ALL.CTA ;  /* 0x0000000000007992 */ /* 0x0003ec0000008000 */
[----:B-1----:R-:W1:Y:S01]  /*1e60*/  FENCE.VIEW.ASYNC.S ;  /* 0x00000000000073c6 */ /* 0x002e620000000000 */
[----:B------:R-:W-:-:S04]  /*1e70*/  PRMT R2, RZ, 0x654, R2 ;  /* 0x00000654ff027816 */ /* 0x000fc80000000002 */
[----:B-1----:R1:W-:Y:S01]  /*1e80*/  SYNCS.ARRIVE.TRANS64.RED.A1T0 RZ, [R2+URZ], RZ ;  /* 0x000000ff02ff79a7 */ /* 0x0023e200081004ff */
[----:B--2---:R-:W-:-:S13]  /*1e90*/  LOP3.LUT P2, RZ, R6, 0x1, RZ, 0xc0, !PT ;  /* 0x0000000106ff7812 */ /* 0x004fda000784c0ff */
[----:B------:R-:W-:Y:S01]  /*1ea0*/  @P2 SHF.R.U32.HI R3, RZ, 0x10, R5 ;  /* 0x00000010ff032819 */ /* 0x000fe20000011605 */
[----:B------:R-:W-:Y:S01]  /*1eb0*/  VOTEU.ANY UP0, P2 ;  /* 0x0000000000ff7886 */ /* 0x000fe20001000100 */
[----:B------:R-:W-:Y:S02]  /*1ec0*/  @P2 MOV R11, R4 ;  /* 0x00000004000b2202 */ /* 0x000fe40000000f00 */
[----:B------:R-:W-:Y:S02]  /*1ed0*/  @P2 R2UR.BROADCAST UR8, R3 ;  /* 0x00000000030822ca */ /* 0x000fe400008e0000 */
[----:B------:R-:W-:-:S11]  /*1ee0*/  @P2 LOP3.LUT R8, R5, 0xffff, RZ, 0xc0, !PT ;  /* 0x0000ffff05082812 */ /* 0x000fd600078ec0ff */
[----:B------:R-:W-:Y:S01]  /*1ef0*/  @UP0 UMOV UR36, UR8 ;  /* 0x0000000800240c82 */ /* 0x000fe20008000000 */
[----:B-1----:R-:W-:Y:S05]  /*1f00*/  @!P0 BRA `(.L_x_34) ;  /* 0x0000000000b88947 */ /* 0x002fea0003800000 */
[----:B------:R-:W4:Y:S01]  /*1f10*/  LDC.64 R4, c[0x0][0xb18] ;  /* 0x0002c600ff047b82 */ /* 0x000f220000000a00 */
[----:B------:R-:W-:-:S07]  /*1f20*/  ISETP.NE.AND P3, PT, R40, 0x1, PT ;  /* 0x000000012800780c */ /* 0x000fce0003f65270 */
[----:B------:R-:W1:Y:S08]  /*1f30*/  LDC.64 R6, c[0x0][0xb10] ;  /* 0x0002c400ff067b82 */ /* 0x000e700000000a00 */
[----:B------:R-:W2:Y:S08]  /*1f40*/  LDC R16, c[0x0][0xb20] ;  /* 0x0002c800ff107b82 */ /* 0x000eb00000000800 */
[----:B------:R-:W3:Y:S01]  /*1f50*/  LDC R18, c[0x0][0xb0c] ;  /* 0x0002c300ff127b82 */ /* 0x000ee20000000800 */
[----:B----4-:R-:W-:Y:S01]  /*1f60*/  IMAD.HI.U32 R17, R0, R5, RZ ;  /* 0x0000000500117227 */ /* 0x010fe200078e00ff */
[----:B------:R-:W-:-:S03]  /*1f70*/  ISETP.NE.AND P0, PT, R4, 0x1, PT ;  /* 0x000000010400780c */ /* 0x000fc60003f05270 */
[----:B------:R-:W-:-:S03]  /*1f80*/  IMAD.HI.U32 R5, R8, R5, RZ ;  /* 0x0000000508057227 */ /* 0x000fc600078e00ff */
[----:B------:R-:W4:Y:S01]  /*1f90*/  LDC.64 R2, c[0x0][0xb28] ;  /* 0x0002ca00ff027b82 */ /* 0x000f220000000a00 */
[----:B-1----:R-:W-:-:S04]  /*1fa0*/  IMAD.HI.U32 R20, R9, R6, RZ ;  /* 0x0000000609147227 */ /* 0x002fc800078e00ff */
[----:B------:R-:W-:Y:S01]  /*1fb0*/  IMAD.HI.U32 R22, R11, R6, RZ ;  /* 0x000000060b167227 */ /* 0x000fe200078e00ff */
[----:B------:R-:W-:Y:S02]  /*1fc0*/  SHF.R.U32.HI R20, RZ, R7, R20 ;  /* 0x00000007ff147219 */ /* 0x000fe40000011614 */
[-C--:B--2---:R-:W-:Y:S02]  /*1fd0*/  SHF.R.U32.HI R17, RZ, R16.reuse, R17 ;  /* 0x00000010ff117219 */ /* 0x084fe40000011611 */
[----:B------:R-:W-:Y:S02]  /*1fe0*/  SHF.R.U32.HI R5, RZ, R16, R5 ;  /* 0x00000010ff057219 */ /* 0x000fe40000011605 */
[----:B------:R-:W-:Y:S02]  /*1ff0*/  SEL R17, R0, R17, !P0 ;  /* 0x0000001100117207 */ /* 0x000fe40004000000 */
[----:B------:R-:W-:Y:S02]  /*2000*/  SHF.R.U32.HI R22, RZ, R7, R22 ;  /* 0x00000007ff167219 */ /* 0x000fe40000011616 */
[----:B---3--:R-:W-:-:S02]  /*2010*/  ISETP.NE.AND P1, PT, R18, 0x1, PT ;  /* 0x000000011200780c */ /* 0x008fc40003f25270 */
[----:B------:R-:W-:Y:S02]  /*2020*/  SEL R5, R8, R5, !P0 ;  /* 0x0000000508057207 */ /* 0x000fe40004000000 */
[----:B------:R-:W-:Y:S02]  /*2030*/  SEL R19, R9, R20, !P1 ;  /* 0x0000001409137207 */ /* 0x000fe40004800000 */
[----:B------:R-:W-:Y:S01]  /*2040*/  SEL R7, R11, R22, !P1 ;  /* 0x000000160b077207 */ /* 0x000fe20004800000 */
[----:B----4-:R-:W-:-:S04]  /*2050*/  IMAD.HI.U32 R20, R17, R2, RZ ;  /* 0x0000000211147227 */ /* 0x010fc800078e00ff */
[----:B------:R-:W-:Y:S01]  /*2060*/  IMAD.HI.U32 R6, R19, R2, RZ ;  /* 0x0000000213067227 */ /* 0x000fe200078e00ff */
[----:B------:R-:W-:-:S04]  /*2070*/  @P3 SHF.R.U32.HI R17, RZ, R3, R20 ;  /* 0x00000003ff113219 */ /* 0x000fc80000011614 */
[----:B------:R-:W-:Y:S01]  /*2080*/  @P3 SHF.R.U32.HI R19, RZ, R3, R6 ;  /* 0x00000003ff133219 */ /* 0x000fe20000011606 */
[----:B------:R-:W-:-:S04]  /*2090*/  IMAD R17, R40, R17, RZ ;  /* 0x0000001128117224 */ /* 0x000fc800078e02ff */
[----:B------:R-:W-:Y:S01]  /*20a0*/  IMAD R6, R40, R19, RZ ;  /* 0x0000001328067224 */ /* 0x000fe200078e02ff */
[C---:B------:R-:W-:Y:S02]  /*20b0*/  ISETP.GE.AND P0, PT, R5.reuse, R17, PT ;  /* 0x000000110500720c */ /* 0x040fe40003f06270 */
[----:B------:R-:W-:Y:S02]  /*20c0*/  IADD3 R17, PT, PT, -R5, RZ, RZ ;  /* 0x000000ff05117210 */ /* 0x000fe40007ffe1ff */
[----:B------:R-:W-:Y:S01]  /*20d0*/  ISETP.GE.OR P0, PT, R7, R6, P0 ;  /* 0x000000060700720c */ /* 0x000fe20000706670 */
[----:B------:R-:W-:-:S04]  /*20e0*/  IMAD.HI.U32 R6, R5, R2, RZ ;  /* 0x0000000205067227 */ /* 0x000fc800078e00ff */
[----:B------:R-:W-:Y:S01]  /*20f0*/  IMAD R8, R4, R17, R8 ;  /* 0x0000001104087224 */ /* 0x000fe200078e0208 */
[----:B------:R-:W-:-:S04]  /*2100*/  SHF.R.U32.HI R6, RZ, R3, R6 ;  /* 0x00000003ff067219 */ /* 0x000fc80000011606 */
[----:B------:R-:W-:-:S03]  /*2110*/  SEL R6, R5, R6, !P3 ;  /* 0x0000000605067207 */ /* 0x000fc60005800000 */
[----:B------:R-:W-:-:S04]  /*2120*/  @!P0 IMAD.HI.U32 R16, R7, R2, RZ ;  /* 0x0000000207108227 */ /* 0x000fc800078e00ff */
[----:B------:R-:W-:Y:S01]  /*2130*/  IMAD.MOV R2, RZ, RZ, -R6 ;  /* 0x000000ffff027224 */ /* 0x000fe200078e0a06 */
[----:B------:R-:W-:-:S03]  /*2140*/  @!P0 SHF.R.U32.HI R16, RZ, R3, R16 ;  /* 0x00000003ff108219 */ /* 0x000fc60000011610 */
[----:B------:R-:W-:Y:S01]  /*2150*/  IMAD R2, R40, R2, R5 ;  /* 0x0000000228027224 */ /* 0x000fe200078e0205 */
[----:B------:R-:W-:-:S05]  /*2160*/  @!P0 SEL R3, R7, R16, !P3 ;  /* 0x0000001007038207 */ /* 0x000fca0005800000 */
[--C-:B------:R-:W-:Y:S02]  /*2170*/  @!P0 IMAD.IADD R6, R6, 0x1, -R3.reuse ;  /* 0x0000000106068824 */ /* 0x100fe400078e0a03 */
[----:B------:R-:W-:Y:S01]  /*2180*/  @!P0 IMAD R3, R2, R19, R3 ;  /* 0x0000001302038224 */ /* 0x000fe200078e0203 */
[----:B------:R-:W-:Y:S01]  /*2190*/  IADD3 R2, PT, PT, -R7, RZ, RZ ;  /* 0x000000ff07027210 */ /* 0x000fe20007ffe1ff */
[----:B------:R-:W-:Y:S02]  /*21a0*/  @!P0 IMAD R5, R40, R6, R7 ;  /* 0x0000000628058224 */ /* 0x000fe400078e0207 */
[----:B------:R-:W-:Y:S02]  /*21b0*/  @!P0 IMAD.MOV.U32 R7, RZ, RZ, R3 ;  /* 0x000000ffff078224 */ /* 0x000fe400078e0003 */
[----:B------:R-:W-:Y:S02]  /*21c0*/  IMAD R2, R18, R2, R11 ;  /* 0x0000000212027224 */ /* 0x000fe400078e020b */
[----:B------:R-:W-:-:S02]  /*21d0*/  IMAD R8, R5, R4, R8 ;  /* 0x0000000405087224 */ /* 0x000fc400078e0208 */
[----:B------:R-:W-:Y:S02]  /*21e0*/  IMAD R11, R7, R18, R2 ;  /* 0x00000012070b7224 */ /* 0x000fe400078e0202 */
.L_x_34:
[----:B------:R-:W1:Y:S02]  /*21f0*/  LDCU UR8, c[0x0][0xb30] ;  /* 0x00016600ff0877ac */ /* 0x000e640008000800 */
[----:B-1----:R-:W-:-:S09]  /*2200*/  UISETP.NE.AND UP0, UPT, UR8, 0x1, UPT ;  /* 0x000000010800788c */ /* 0x002fd2000bf05270 */
[----:B------:R-:W-:Y:S05]  /*2210*/  BRA.U UP0, `(.L_x_35) ;  /* 0x0000000100407547 */ /* 0x000fea000b800000 */
[----:B------:R-:W1:Y:S08]  /*2220*/  LDC.64 R4, c[0x0][0xb10] ;  /* 0x0002c400ff047b82 */ /* 0x000e700000000a00 */
[----:B------:R-:W2:Y:S08]  /*2230*/  LDC.64 R2, c[0x0][0xb18] ;  /* 0x0002c600ff027b82 */ /* 0x000eb00000000a00 */
[----:B------:R-:W3:Y:S08]  /*2240*/  LDC R6, c[0x0][0xb20] ;  /* 0x0002c800ff067b82 */ /* 0x000ef00000000800 */
[----:B------:R-:W4:Y:S01]  /*2250*/  LDC R16, c[0x0][0xb0c] ;  /* 0x0002c300ff107b82 */ /* 0x000f220000000800 */
[----:B-1----:R-:W-:-:S05]  /*2260*/  IMAD.HI.U32 R4, R11, R4, RZ ;  /* 0x000000040b047227 */ /* 0x002fca00078e00ff */
[----:B------:R-:W-:Y:S01]  /*2270*/  SHF.R.U32.HI R4, RZ, R5, R4 ;  /* 0x00000005ff047219 */ /* 0x000fe20000011604 */
[----:B--2---:R-:W-:Y:S01]  /*2280*/  IMAD.HI.U32 R3, R8, R3, RZ ;  /* 0x0000000308037227 */ /* 0x004fe200078e00ff */
[----:B------:R-:W-:-:S04]  /*2290*/  ISETP.NE.AND P0, PT, R2, 0x1, PT ;  /* 0x000000010200780c */ /* 0x000fc80003f05270 */
[----:B---3--:R-:W-:-:S04]  /*22a0*/  SHF.R.U32.HI R3, RZ, R6, R3 ;  /* 0x00000006ff037219 */ /* 0x008fc80000011603 */
[----:B------:R-:W-:Y:S02]  /*22b0*/  SEL R3, R8, R3, !P0 ;  /* 0x0000000308037207 */ /* 0x000fe40004000000 */
[----:B----4-:R-:W-:-:S04]  /*22c0*/  ISETP.NE.AND P1, PT, R16, 0x1, PT ;  /* 0x000000011000780c */ /* 0x010fc80003f25270 */
[----:B------:R-:W-:-:S05]  /*22d0*/  SEL R4, R11, R4, !P1 ;  /* 0x000000040b047207 */ /* 0x000fca0004800000 */
[----:B------:R-:W-:Y:S02]  /*22e0*/  IMAD.IADD R5, R3, 0x1, -R4 ;  /* 0x0000000103057824 */ /* 0x000fe400078e0a04 */
[----:B------:R-:W-:Y:S02]  /*22f0*/  IMAD.IADD R3, R4, 0x1, -R3 ;  /* 0x0000000104037824 */ /* 0x000fe400078e0a03 */
[----:B------:R-:W-:Y:S02]  /*2300*/  IMAD R11, R5, R16, R11 ;  /* 0x00000010050b7224 */ /* 0x000fe400078e020b */
[----:B------:R-:W-:-:S07]  /*2310*/  IMAD R8, R3, R2, R8 ;  /* 0x0000000203087224 */ /* 0x000fce00078e0208 */
.L_x_35:
[----:B------:R-:W-:Y:S01]  /*2320*/  VIADD R14, R14, 0x1 ;  /* 0x000000010e0e7836 */ /* 0x000fe20000000000 */
[----:B------:R-:W-:Y:S01]  /*2330*/  PLOP3.LUT P1, PT, PT, PT, PT, 0x80, 0x8 ;  /* 0x000000000008781c */ /* 0x000fe20003f2f070 */
[----:B------:R-:W-:Y:S02]  /*2340*/  IMAD.IADD R99, R11, 0x1, R96 ;  /* 0x000000010b637824 */ /* 0x000fe400078e0260 */
[----:B------:R-:W-:Y:S01]  /*2350*/  IMAD.IADD R97, R8, 0x1, R81 ;  /* 0x0000000108617824 */ /* 0x000fe200078e0251 */
[----:B------:R-:W-:-:S04]  /*2360*/  ISETP.NE.AND P0, PT, R14, 0x2, PT ;  /* 0x000000020e00780c */ /* 0x000fc80003f05270 */
[----:B------:R-:W-:Y:S02]  /*2370*/  SEL R2, RZ, 0x1, P0 ;  /* 0x00000001ff027807 */ /* 0x000fe40000000000 */
[----:B------:R-:W-:Y:S02]  /*2380*/  SEL R14, R14, RZ, P0 ;  /* 0x000000ff0e0e7207 */ /* 0x000fe40000000000 */
[----:B------:R-:W-:Y:S01]  /*2390*/  LOP3.LUT R13, R13, R2, RZ, 0x3c, !PT ;  /* 0x000000020d0d7212 */ /* 0x000fe200078e3cff */
[----:B------:R-:W-:Y:S06]  /*23a0*/  @P2 BRA `(.L_x_36) ;  /* 0xfffffff000a02947 */ /* 0x000fec000383ffff */
[----:B------:R-:W-:Y:S01]  /*23b0*/  UIADD3 UR4, UPT, UPT, UR4, 0x68, URZ ;  /* 0x0000006804047890 */ /* 0x000fe2000fffe0ff */
[----:B------:R-:W-:-:S03]  /*23c0*/  SHF.L.U32 R3, R15, 0x1f, RZ ;  /* 0x0000001f0f037819 */ /* 0x000fc600000006ff */
[----:B------:R-:W-:-:S09]  /*23d0*/  ULEA UR5, UR6, UR4, 0x3 ;  /* 0x0000000406057291 */ /* 0x000fd2000f8e18ff */
[----:B------:R-:W1:Y:S02]  /*23e0*/  SYNCS.PHASECHK.TRANS64.TRYWAIT P0, [UR5], R3 ;  /* 0x00000003ff0075a7 */ /* 0x000e640008001105 */
[----:B-1----:R-:W-:Y:S05]  /*23f0*/  @!P0 BRA `(.L_x_37) ;  /* 0x0000004400648947 */ /* 0x002fea0003800000 */
.L_x_110:
[----:B------:R-:W-:-:S04]  /*2400*/  UIADD3 UR6, UPT, UPT, UR6, 0x1, URZ ;  /* 0x0000000106067890 */ /* 0x000fc8000fffe0ff */
[----:B------:R-:W-:-:S04]  /*2410*/  UISETP.NE.AND UP0, UPT, UR6, 0xd, UPT ;  /* 0x0000000d0600788c */ /* 0x000fc8000bf05270 */
[----:B------:R-:W-:Y:S02]  /*2420*/  USEL UR7, URZ, 0x1, UP0 ;  /* 0x00000001ff077887 */ /* 0x000fe40008000000 */
[----:B------:R-:W-:-:S04]  /*2430*/  USEL UR6, UR6, URZ, UP0 ;  /* 0x000000ff06067287 */ /* 0x000fc80008000000 */
[----:B------:R-:W-:Y:S01]  /*2440*/  ULEA UR5, UR6, UR4, 0x3 ;  /* 0x0000000406057291 */ /* 0x000fe2000f8e18ff */
[----:B------:R-:W-:-:S04]  /*2450*/  LOP3.LUT R2, R15, UR7, RZ, 0x3c, !PT ;  /* 0x000000070f027c12 */ /* 0x000fc8000f8e3cff */
[----:B-1----:R-:W-:-:S04]  /*2460*/  SHF.L.U32 R3, R2, 0x1f, RZ ;  /* 0x0000001f02037819 */ /* 0x002fc800000006ff */
[----:B------:R-:W1:Y:S02]  /*2470*/  SYNCS.PHASECHK.TRANS64.TRYWAIT P0, [UR5], R3 ;  /* 0x00000003ff0075a7 */ /* 0x000e640008001105 */
[----:B-1----:R-:W-:Y:S05]  /*2480*/  @!P0 BRA `(.L_x_38) ;  /* 0x0000004400588947 */ /* 0x002fea0003800000 */
.L_x_112:
        /* <DEDUP_REMOVED lines=9> */
.L_x_114:
        /* <DEDUP_REMOVED lines=9> */
.L_x_116:
        /* <DEDUP_REMOVED lines=9> */
.L_x_118:
        /* <DEDUP_REMOVED lines=9> */
.L_x_120:
        /* <DEDUP_REMOVED lines=9> */
.L_x_122:
        /* <DEDUP_REMOVED lines=9> */
.L_x_124:
        /* <DEDUP_REMOVED lines=9> */
.L_x_126:
        /* <DEDUP_REMOVED lines=9> */
.L_x_128:
        /* <DEDUP_REMOVED lines=9> */
.L_x_130:
        /* <DEDUP_REMOVED lines=9> */
.L_x_132:
[----:B------:R-:W-:-:S04]  /*2a30*/  UIADD3 UR6, UPT, UPT, UR6, 0x1, URZ ;  /* 0x0000000106067890 */ /* 0x000fc8000fffe0ff */
[----:B------:R-:W-:-:S04]  /*2a40*/  UISETP.NE.AND UP0, UPT, UR6, 0xd, UPT ;  /* 0x0000000d0600788c */ /* 0x000fc8000bf05270 */
[----:B------:R-:W-:Y:S02]  /*2a50*/  USEL UR5, URZ, 0x1, UP0 ;  /* 0x00000001ff057887 */ /* 0x000fe40008000000 */
[----:B------:R-:W-:-:S04]  /*2a60*/  USEL UR6, UR6, URZ, UP0 ;  /* 0x000000ff06067287 */ /* 0x000fc80008000000 */
[----:B------:R-:W-:Y:S01]  /*2a70*/  ULEA UR6, UR6, UR4, 0x3 ;  /* 0x0000000406067291 */ /* 0x000fe2000f8e18ff */
[----:B-1----:R-:W-:-:S04]  /*2a80*/  LOP3.LUT R3, R2, UR5, RZ, 0x3c, !PT ;  /* 0x0000000502037c12 */ /* 0x002fc8000f8e3cff */
[----:B------:R-:W-:Y:S01]  /*2a90*/  SHF.L.U32 R3, R3, 0x1f, RZ ;  /* 0x0000001f03037819 */ /* 0x000fe200000006ff */
[----:B----4-:R-:W-:-:S07]  /*2aa0*/  IMAD.U32 R0, RZ, RZ, UR6 ;  /* 0x00000006ff007e24 */ /* 0x010fce000f8e00ff */
.L_x_49:
[----:B-1----:R1:W2:Y:S02]  /*2ab0*/  SYNCS.PHASECHK.TRANS64.TRYWAIT P0, [R0+URZ], R3 ;  /* 0x00000003000075a7 */ /* 0x0022a400080011ff */
[----:B--2---:R-:W-:Y:S05]  /*2ac0*/  @!P0 NANOSLEEP.SYNCS 0x989680 ;  /* 0x009896800000895d */ /* 0x004fea0003900000 */
[----:B------:R-:W2:Y:S02]  /*2ad0*/  @!P0 SYNCS.PHASECHK.TRANS64 P0, [R0+URZ], R3 ;  /* 0x00000003000085a7 */ /* 0x000ea400080010ff */
[----:B--2---:R-:W-:Y:S05]  /*2ae0*/  @P0 EXIT ;  /* 0x000000000000094d */ /* 0x004fea0003800000 */
[----:B------:R-:W-:Y:S05]  /*2af0*/  BRA `(.L_x_49) ;  /* 0xfffffffc00ec7947 */ /* 0x000fea000383ffff */
.L_x_18:
[----:B------:R-:W-:-:S04]  /*2b00*/  UISETP.NE.AND UP1, UPT, UR37, URZ, UPT ;  /* 0x000000ff2500728c */ /* 0x000fc8000bf25270 */
[----:B------:R-:W-:-:S09]  /*2b10*/  UISETP.NE.OR UP1, UPT, UR8, 0x1, UP1 ;  /* 0x000000010800788c */ /* 0x000fd20008f25670 */
[----:B------:R-:W-:Y:S05]  /*2b20*/  BRA.U UP1, `(.L_x_50) ;  /* 0x0000000501487547 */ /* 0x000fea000b800000 */
[----:B------:R-:W-:Y:S01]  /*2b30*/  ISETP.NE.AND P2, PT, R2, RZ, PT ;  /* 0x000000ff0200720c */ /* 0x000fe20003f45270 */
[----:B------:R-:W-:Y:S01]  /*2b40*/  IMAD.MOV.U32 R12, RZ, RZ, 0x1 ;  /* 0x00000001ff0c7424 */ /* 0x000fe200078e00ff */
[----:B------:R-:W-:Y:S02]  /*2b50*/  CS2R R10, SRZ ;  /* 0x00000000000a7805 */ /* 0x000fe4000001ff00 */
[----:B------:R-:W-:Y:S01]  /*2b60*/  CS2R R8, SRZ ;  /* 0x0000000000087805 */ /* 0x000fe2000001ff00 */
[----:B------:R-:W-:Y:S01]  /*2b70*/  UMOV UR4, 0x400 ;  /* 0x0000040000047882 */ /* 0x000fe20000000000 */
[----:B------:R-:W-:Y:S01]  /*2b80*/  UMOV UR6, URZ ;  /* 0x000000ff00067c82 */ /* 0x000fe20008000000 */
[----:B------:R-:W-:-:S12]  /*2b90*/  ULEA UR37, UR37, UR4, 0x18 ;  /* 0x0000000425257291 */ /* 0x000fd8000f8ec0ff */
.L_x_54:
[----:B------:R-:W-:Y:S02]  /*2ba0*/  LEA R0, R8, UR37, 0x3 ;  /* 0x0000002508007c11 */ /* 0x000fe4000f8e18ff */
[----:B------:R-:W-:-:S03]  /*2bb0*/  SHF.L.U32 R5, R9, 0x1f, RZ ;  /* 0x0000001f09057819 */ /* 0x000fc600000006ff */
[----:B------:R-:W-:Y:S01]  /*2bc0*/  VIADD R4, R0, 0x160 ;  /* 0x0000016000047836 */ /* 0x000fe20000000000 */
[----:B------:R-:W1:Y:S02]  /*2bd0*/  SYNCS.PHASECHK.TRANS64.TRYWAIT P0, [R0+URZ+0x150], R5 ;  /* 0x00015005000075a7 */ /* 0x000e6400080011ff */
[----:B-1----:R-:W-:Y:S05]  /*2be0*/  @!P0 BRA `(.L_x_51) ;  /* 0x0000004000888947 */ /* 0x002fea0003800000 */
.L_x_133:
[----:B------:R-:W-:Y:S01]  /*2bf0*/  ULEA UR5, UR6, UR37, 0x3 ;  /* 0x0000002506057291 */ /* 0x000fe2000f8e18ff */
[----:B------:R-:W-:Y:S02]  /*2c00*/  PRMT R4, RZ, 0x654, R4 ;  /* 0x00000654ff047816 */ /* 0x000fe40000000004 */
[----:B-1----:R-:W-:Y:S01]  /*2c10*/  SHF.L.U32 R5, R12, 0x1f, RZ ;  /* 0x0000001f0c057819 */ /* 0x002fe200000006ff */
[----:B------:R-:W-:Y:S01]  /*2c20*/  UIADD3 UR4, UPT, UPT, UR5, 0xf0, URZ ;  /* 0x000000f005047890 */ /* 0x000fe2000fffe0ff */
[----:B------:R1:W-:Y:S05]  /*2c30*/  SYNCS.ARRIVE.TRANS64.RED.A1T0 RZ, [R4+URZ], RZ ;  /* 0x000000ff04ff79a7 */ /* 0x0003ea00081004ff */
[----:B------:R-:W-:Y:S01]  /*2c40*/  IMAD.U32 R7, RZ, RZ, UR4 ;  /* 0x00000004ff077e24 */ /* 0x000fe2000f8e00ff */
[----:B------:R-:W2:Y:S04]  /*2c50*/  SYNCS.PHASECHK.TRANS64.TRYWAIT P0, [UR5+0x100], R5 ;  /* 0x00010005ff0075a7 */ /* 0x000ea80008001105 */
[----:B------:R-:W-:Y:S01]  /*2c60*/  PRMT R6, R2, 0x654, R7 ;  /* 0x0000065402067816 */ /* 0x000fe20000000007 */
[----:B-1----:R-:W-:Y:S01]  /*2c70*/  @!P2 IMAD.MOV.U32 R4, RZ, RZ, 0x10 ;  /* 0x00000010ff04a424 */ /* 0x002fe200078e00ff */
[----:B--2---:R-:W-:Y:S06]  /*2c80*/  @!P0 BRA `(.L_x_52) ;  /* 0x0000004000748947 */ /* 0x004fec0003800000 */
.L_x_135:
[----:B------:R-:W-:Y:S01]  /*2c90*/  ULEA UR4, UR6, UR37, 0x4 ;  /* 0x0000002506047291 */ /* 0x000fe2000f8e20ff */
[----:B------:R-:W-:Y:S01]  /*2ca0*/  SEL R3, R6, R3, !P2 ;  /* 0x0000000306037207 */ /* 0x000fe20005000000 */
[----:B------:R-:W-:Y:S01]  /*2cb0*/  UIADD3 UR5, UPT, UPT, UR5, 0xf0, URZ ;  /* 0x000000f005057890 */ /* 0x000fe2000fffe0ff */
[----:B-1----:R-:W-:Y:S01]  /*2cc0*/  LEA R0, R11, UR37, 0x3 ;  /* 0x000000250b007c11 */ /* 0x002fe2000f8e18ff */
[----:B------:R-:W-:Y:S01]  /*2cd0*/  UIADD3 UR4, UPT, UPT, UR4, 0x180, URZ ;  /* 0x0000018004047890 */ /* 0x000fe2000fffe0ff */
[----:B------:R-:W-:Y:S01]  /*2ce0*/  SHF.L.U32 R5, R10, 0x1f, RZ ;  /* 0x0000001f0a057819 */ /* 0x000fe200000006ff */
[----:B------:R1:W-:Y:S01]  /*2cf0*/  @!P2 SYNCS.ARRIVE.TRANS64.RED RZ, [R3+URZ], R4 ;  /* 0x0000000403ffa9a7 */ /* 0x0003e200080004ff */
[----:B------:R-:W-:Y:S01]  /*2d00*/  UIADD3 UR6, UPT, UPT, UR6, 0x1, URZ ;  /* 0x0000000106067890 */ /* 0x000fe2000fffe0ff */
[----:B------:R-:W-:-:S03]  /*2d10*/  VIADD R8, R8, 0x1 ;  /* 0x0000000108087836 */ /* 0x000fc60000000000 */
[----:B------:R-:W-:Y:S02]  /*2d20*/  UISETP.NE.AND UP0, UPT, UR6, 0x2, UPT ;  /* 0x000000020600788c */ /* 0x000fe4000bf05270 */
[----:B------:R-:W-:Y:S06]  /*2d30*/  UGETNEXTWORKID.BROADCAST [UR4], [UR5] ;  /* 0x00000000040073ca */ /* 0x000fec0008000100 */
[----:B------:R-:W-:Y:S01]  /*2d40*/  USEL UR4, URZ, 0x1, UP0 ;  /* 0x00000001ff047887 */ /* 0x000fe20008000000 */
[----:B------:R-:W-:Y:S01]  /*2d50*/  ISETP.NE.AND P0, PT, R8, 0x2, PT ;  /* 0x000000020800780c */ /* 0x000fe20003f05270 */
[----:B------:R-:W-:Y:S01]  /*2d60*/  USEL UR6, UR6, URZ, UP0 ;  /* 0x000000ff06067287 */ /* 0x000fe20008000000 */
[----:B------:R-:W2:Y:S03]  /*2d70*/  SYNCS.PHASECHK.TRANS64.TRYWAIT P1, [R0+URZ+0xf0], R5 ;  /* 0x0000f005000075a7 */ /* 0x000ea600080211ff */
[----:B------:R-:W-:Y:S01]  /*2d80*/  LOP3.LUT R12, R12, UR4, RZ, 0x3c, !PT ;  /* 0x000000040c0c7c12 */ /* 0x000fe2000f8e3cff */
[----:B-12---:R-:W-:Y:S07]  /*2d90*/  @!P1 BRA `(.L_x_53) ;  /* 0x0000004000489947 */ /* 0x006fee0003800000 */
.L_x_136:
[C---:B------:R-:W-:Y:S01]  /*2da0*/  LEA R4, R11.reuse, UR37, 0x4 ;  /* 0x000000250b047c11 */ /* 0x040fe2000f8e20ff */
[----:B-1----:R-:W-:Y:S01]  /*2db0*/  VIADD R0, R0, 0x100 ;  /* 0x0000010000007836 */ /* 0x002fe20000000000 */
[----:B------:R-:W-:Y:S01]  /*2dc0*/  SEL R8, R8, RZ, P0 ;  /* 0x000000ff08087207 */ /* 0x000fe20000000000 */
[----:B------:R-:W-:-:S03]  /*2dd0*/  VIADD R11, R11, 0x1 ;  /* 0x000000010b0b7836 */ /* 0x000fc60000000000 */
[----:B------:R-:W1:Y:S01]  /*2de0*/  LDS.128 R4, [R4+0x180] ;  /* 0x0001800004047984 */ /* 0x000e620000000c00 */
[----:B------:R-:W-:Y:S02]  /*2df0*/  PRMT R0, RZ, 0x654, R0 ;  /* 0x00000654ff007816 */ /* 0x000fe40000000000 */
[C---:B------:R-:W-:Y:S01]  /*2e00*/  ISETP.NE.AND P1, PT, R11.reuse, 0x2, PT ;  /* 0x000000020b00780c */ /* 0x040fe20003f25270 */
[----:B------:R-:W-:Y:S01]  /*2e10*/  @!PT LDS RZ, [RZ] ;  /* 0x00000000fffff984 */ /* 0x000fe20000000800 */
[----:B------:R-:W-:Y:S01]  /*2e20*/  @!PT LDS RZ, [RZ] ;  /* 0x00000000fffff984 */ /* 0x000fe20000000800 */
[----:B------:R-:W-:Y:S01]  /*2e30*/  @!PT LDS RZ, [RZ] ;  /* 0x00000000fffff984 */ /* 0x000fe20000000800 */
[----:B------:R-:W-:Y:S01]  /*2e40*/  @!PT LDS RZ, [RZ] ;  /* 0x00000000fffff984 */ /* 0x000fe20000000800 */
[----:B------:R2:W-:Y:S06]  /*2e50*/  MEMBAR.ALL.CTA ;  /* 0x0000000000007992 */ /* 0x0005ec0000008000 */
[----:B--2---:R-:W2:Y:S01]  /*2e60*/  FENCE.VIEW.ASYNC.S ;  /* 0x00000000000073c6 */ /* 0x004ea20000000000 */
[----:B------:R-:W-:Y:S01]  /*2e70*/  SEL R11, R11, RZ, P1 ;  /* 0x000000ff0b0b7207 */ /* 0x000fe20000800000 */
[----:B--2---:R2:W-:Y:S01]  /*2e80*/  SYNCS.ARRIVE.TRANS64.RED.A1T0 RZ, [R0+URZ], RZ ;  /* 0x000000ff00ff79a7 */ /* 0x0045e200081004ff */
[----:B-1----:R-:W-:-:S02]  /*2e90*/  LOP3.LUT P3, RZ, R6, 0x1, RZ, 0xc0, !PT ;  /* 0x0000000106ff7812 */ /* 0x002fc4000786c0ff */
[----:B------:R-:W-:-:S04]  /*2ea0*/  SEL R5, RZ, 0x1, P1 ;  /* 0x00000001ff057807 */ /* 0x000fc80000800000 */
[----:B------:R-:W-:Y:S02]  /*2eb0*/  LOP3.LUT R10, R10, R5, RZ, 0x3c, !PT ;  /* 0x000000050a0a7212 */ /* 0x000fe400078e3cff */
[----:B--2---:R-:W-:-:S04]  /*2ec0*/  SEL R0, RZ, 0x1, P0 ;  /* 0x00000001ff007807 */ /* 0x004fc80000000000 */
[----:B------:R-:W-:Y:S01]  /*2ed0*/  LOP3.LUT R9, R9, R0, RZ, 0x3c, !PT ;  /* 0x0000000009097212 */ /* 0x000fe200078e3cff */
[----:B------:R-:W-:Y:S06]  /*2ee0*/  @P3 BRA `(.L_x_54) ;  /* 0xfffffffc002c3947 */ /* 0x000fec000383ffff */
[----:B------:R-:W-:Y:S01]  /*2ef0*/  ULEA UR5, UR6, UR37, 0x3 ;  /* 0x0000002506057291 */ /* 0x000fe2000f8e18ff */
[----:B------:R-:W-:-:S08]  /*2f00*/  SHF.L.U32 R3, R12, 0x1f, RZ ;  /* 0x0000001f0c037819 */ /* 0x000fd000000006ff */
[----:B------:R-:W1:Y:S02]  /*2f10*/  SYNCS.PHASECHK.TRANS64 P0, [UR5+0x100], R3 ;  /* 0x00010003ff0075a7 */ /* 0x000e640008001005 */
[----:B-1----:R-:W-:Y:S05]  /*2f20*/  @P0 BRA `(.L_x_55) ;  /* 0x0000000000080947 */ /* 0x002fea0003800000 */
[----:B------:R-:W1:Y:S02]  /*2f30*/  SYNCS.PHASECHK.TRANS64.TRYWAIT P0, [UR5+0x100], R3 ;  /* 0x00010003ff0075a7 */ /* 0x000e640008001105 */
[----:B-1----:R-:W-:Y:S05]  /*2f40*/  @!P0 BRA `(.L_x_56) ;  /* 0x0000003c00f08947 */ /* 0x002fea0003800000 */
.L_x_55:
[----:B------:R-:W-:-:S04]  /*2f50*/  UIADD3 UR4, UPT, UPT, UR6, 0x1, URZ ;  /* 0x0000000106047890 */ /* 0x000fc8000fffe0ff */
[----:B------:R-:W-:-:S04]  /*2f60*/  UISETP.NE.AND UP0, UPT, UR4, 0x2, UPT ;  /* 0x000000020400788c */ /* 0x000fc8000bf05270 */
[----:B------:R-:W-:Y:S02]  /*2f70*/  USEL UR7, URZ, 0x1, UP0 ;  /* 0x00000001ff077887 */ /* 0x000fe40008000000 */
[----:B------:R-:W-:-:S04]  /*2f80*/  USEL UR4, UR4, URZ, UP0 ;  /* 0x000000ff04047287 */ /* 0x000fc80008000000 */
[----:B------:R-:W-:Y:S01]  /*2f90*/  ULEA UR4, UR4, UR37, 0x3 ;  /* 0x0000002504047291 */ /* 0x000fe2000f8e18ff */
[----:B-1----:R-:W-:-:S04]  /*2fa0*/  LOP3.LUT R3, R12, UR7, RZ, 0x3c, !PT ;  /* 0x000000070c037c12 */ /* 0x002fc8000f8e3cff */
[----:B------:R-:W-:-:S04]  /*2fb0*/  SHF.L.U32 R0, R3, 0x1f, RZ ;  /* 0x0000001f03007819 */ /* 0x000fc800000006ff */
[----:B------:R-:W1:Y:S02]  /*2fc0*/  SYNCS.PHASECHK.TRANS64 P0, [UR4+0x100], R0 ;  /* 0x00010000ff0075a7 */ /* 0x000e640008001004 */
[----:B-1----:R-:W-:Y:S05]  /*2fd0*/  @P0 EXIT ;  /* 0x000000000000094d */ /* 0x002fea0003800000 */
[----:B------:R-:W-:Y:S02]  /*2fe0*/  SHF.L.U32 R3, R3, 0x1f, RZ ;  /* 0x0000001f03037819 */ /* 0x000fe400000006ff */
[----:B------:R-:W-:-:S07]  /*2ff0*/  MOV R0, UR4 ;  /* 0x0000000400007c02 */ /* 0x000fce0008000f00 */
.L_x_57:
[----:B-1----:R1:W2:Y:S02]  /*3000*/  SYNCS.PHASECHK.TRANS64.TRYWAIT P0, [R0+URZ+0x100], R3 ;  /* 0x00010003000075a7 */ /* 0x0022a400080011ff */
[----:B--2---:R-:W-:Y:S05]  /*3010*/  @!P0 NANOSLEEP.SYNCS 0x989680 ;  /* 0x009896800000895d */ /* 0x004fea0003900000 */
[----:B------:R-:W2:Y:S02]  /*3020*/  @!P0 SYNCS.PHASECHK.TRANS64 P0, [R0+URZ+0x100], R3 ;  /* 0x00010003000085a7 */ /* 0x000ea400080010ff */
[----:B--2---:R-:W-:Y:S05]  /*3030*/  @P0 EXIT ;  /* 0x000000000000094d */ /* 0x004fea0003800000 */
[----:B------:R-:W-:Y:S05]  /*3040*/  BRA `(.L_x_57) ;  /* 0xfffffffc00ec7947 */ /* 0x000fea000383ffff */
.L_x_50:
[----:B------:R-:W-:-:S09]  /*3050*/  UISETP.NE.AND UP1, UPT, UR8, URZ, UPT ;  /* 0x000000ff0800728c */ /* 0x000fd2000bf25270 */
[----:B------:R-:W-:Y:S05]  /*3060*/  BRA.U UP1, `(.L_x_58) ;  /* 0x0000000d01cc7547 */ /* 0x000fea000b800000 */
[----:B------:R-:W-:Y:S01]  /*3070*/  UMOV UR4, 0x40 ;  /* 0x0000004000047882 */ /* 0x000fe20000000000 */
[----:B------:R-:W-:Y:S01]  /*3080*/  NOP ;  /* 0x0000000000007918 */ /* 0x000fe20000000000 */
[----:B------:R-:W-:Y:S01]  /*3090*/  ULEA UR4, UR37, UR4, 0x18 ;  /* 0x0000000425047291 */ /* 0x000fe2000f8ec0ff */
[----:B------:R-:W-:Y:S02]  /*30a0*/  UMOV UR5, 0x400 ;  /* 0x0000040000057882 */ /* 0x000fe40000000000 */
[----:B------:R-:W-:-:S06]  /*30b0*/  ULEA UR37, UR37, UR5, 0x18 ;  /* 0x0000000525257291 */ /* 0x000fcc000f8ec0ff */
[----:B------:R-:W1:Y:S02]  /*30c0*/  LDS.U8 R0, [UR4+0x1c] ;  /* 0x00001c04ff007984 */ /* 0x000e640008000000 */
[----:B-1----:R-:W-:-:S13]  /*30d0*/  ISETP.NE.AND P0, PT, R0, RZ, PT ;  /* 0x000000ff0000720c */ /* 0x002fda0003f05270 */
[----:B------:R-:W-:Y:S05]  /*30e0*/  @P0 BRA `(.L_x_59) ;  /* 0x0000000000580947 */ /* 0x000fea0003800000 */
[----:B------:R-:W-:-:S13]  /*30f0*/  ELECT P0, URZ, PT ;  /* 0x0000000000ff782f */ /* 0x000fda0003800000 */
[----:B------:R-:W-:Y:S05]  /*3100*/  @!P0 BRA `(.L_x_60) ;  /* 0x0000000000608947 */ /* 0x000fea0003800000 */
[----:B------:R-:W-:Y:S01]  /*3110*/  UMOV UR5, 0x10 ;  /* 0x0000001000057882 */ /* 0x000fe20000000000 */
[----:B------:R-:W-:Y:S01]  /*3120*/  HFMA2 R0, -RZ, RZ, 0, 5.9604644775390625e-08 ;  /* 0x00000001ff007431 */ /* 0x000fe200000001ff */
[----:B------:R-:W-:-:S03]  /*3130*/  MOV R2, 0xffff ;  /* 0x0000ffff00027802 */ /* 0x000fc60000000f00 */
[----:B------:R-:W-:Y:S04]  /*3140*/  DEPBAR.LE SB1, 0x36 ;  /* 0x00009d800000791a */ /* 0x000fe80000000000 */
[----:B------:R-:W1:Y:S02]  /*3150*/  UTCATOMSWS.FIND_AND_SET.ALIGN UP0, UR5, UR5 ;  /* 0x00000005000575e3 */ /* 0x000e640008000800 */
[----:B-1----:R-:W-:Y:S01]  /*3160*/  MOV R3, UR5 ;  /* 0x0000000500037c02 */ /* 0x002fe20008000f00 */
[----:B------:R-:W-:Y:S06]  /*3170*/  BRA.U UP0, `(.L_x_61) ;  /* 0x0000000100187547 */ /* 0x000fec000b800000 */
.L_x_62:
[----:B------:R-:W-:Y:S05]  /*3180*/  NANOSLEEP 0x64 ;  /* 0x000000640000795d */ /* 0x000fea0003800000 */
[----:B------:R-:W-:-:S05]  /*3190*/  UMOV UR5, 0x10 ;  /* 0x0000001000057882 */ /* 0x000fca0000000000 */
[----:B------:R-:W-:Y:S04]  /*31a0*/  DEPBAR.LE SB1, 0x36 ;  /* 0x00009d800000791a */ /* 0x000fe80000000000 */
[----:B------:R-:W1:Y:S02]  /*31b0*/  UTCATOMSWS.FIND_AND_SET.ALIGN UP0, UR5, UR5 ;  /* 0x00000005000575e3 */ /* 0x000e640008000800 */
[----:B-1----:R-:W-:Y:S01]  /*31c0*/  MOV R3, UR5 ;  /* 0x0000000500037c02 */ /* 0x002fe20008000f00 */
[----:B------:R-:W-:Y:S05]  /*31d0*/  BRA.U !UP0, `(.L_x_62) ;  /* 0xfffffffd08e87547 */ /* 0x000fea000b83ffff */
.L_x_61:
[-C--:B------:R-:W-:Y:S02]  /*31e0*/  SHF.L.U32 R2, R2, R3.reuse, RZ ;  /* 0x0000000302027219 */ /* 0x080fe400000006ff */
[----:B------:R-:W-:Y:S01]  /*31f0*/  SHF.L.U32 R0, R0, R3, RZ ;  /* 0x0000000300007219 */ /* 0x000fe200000006ff */
[----:B------:R-:W-:Y:S02]  /*3200*/  IMAD.SHL.U32 R3, R3, 0x20, RZ ;  /* 0x0000002003037824 */ /* 0x000fe400078e00ff */
[----:B------:R1:W-:Y:S04]  /*3210*/  ATOMS.OR RZ, [UR4+0x14], R2 ;  /* 0x00001402ffff798c */ /* 0x0003e8000b000004 */
[----:B------:R1:W-:Y:S04]  /*3220*/  ATOMS.OR RZ, [UR4+0x18], R0 ;  /* 0x00001800ffff798c */ /* 0x0003e8000b000004 */
[----:B------:R1:W-:Y:S01]  /*3230*/  STS [UR37+0x1a0], R3 ;  /* 0x0001a003ff007988 */ /* 0x0003e20008000825 */
[----:B------:R-:W-:Y:S05]  /*3240*/  BRA `(.L_x_60) ;  /* 0x0000000000107947 */ /* 0x000fea0003800000 */
.L_x_59:
[----:B------:R-:W-:Y:S02]  /*3250*/  MOV R0, 0xffffffff ;  /* 0xffffffff00007802 */ /* 0x000fe40000000f00 */
[----:B------:R-:W-:-:S03]  /*3260*/  MOV R2, 0x3290 ;  /* 0x0000329000027802 */ /* 0x000fc60000000f00 */
[----:B------:R1:W-:Y:S04]  /*3270*/  STS [UR37+0x1a0], R0 ;  /* 0x0001a000ff007988 */ /* 0x0003e80008000825 */
[----:B-1-3-5:R-:W-:Y:S05]  /*3280*/  CALL.REL.NOINC `($__internal_1_$__cuda_sm10x_tcgen05_guardrail_trap_phase_invalid_during_alloc) ;  /* 0x00000040006c7944 */ /* 0x02afea0003c00000 */
.L_x_60:
[----:B------:R-:W-:Y:S05]  /*3290*/  WARPSYNC.ALL ;  /* 0x0000000000007948 */ /* 0x000fea0003800000 */
[----:B------:R-:W2:Y:S01]  /*32a0*/  S2UR UR5, SR_CgaCtaId ;  /* 0x00000000000579c3 */ /* 0x000ea20000008800 */
[----:B------:R-:W-:Y:S01]  /*32b0*/  UMOV UR4, 0x400 ;  /* 0x0000040000047882 */ /* 0x000fe20000000000 */
[----:B------:R-:W-:-:S06]  /*32c0*/  NOP ;  /* 0x0000000000007918 */ /* 0x000fcc0000000000 */
[----:B------:R-:W-:Y:S06]  /*32d0*/  BAR.ARV 0x6, 0xa0 ;  /* 0x0182800000007b1d */ /* 0x000fec0000002000 */
[----:B------:R-:W4:Y:S01]  /*32e0*/  LDCU UR7, c[0x0][0x38c] ;  /* 0x00007180ff0777ac */ /* 0x000f220008000800 */
[----:B------:R-:W-:Y:S01]  /*32f0*/  IMAD.MOV.U32 R11, RZ, RZ, 0x1 ;  /* 0x00000001ff0b7424 */ /* 0x000fe200078e00ff */
[----:B------:R-:W-:Y:S01]  /*3300*/  CS2R R8, SRZ ;  /* 0x0000000000087805 */ /* 0x000fe2000001ff00 */
[----:B------:R-:W-:Y:S01]  /*3310*/  IMAD.MOV.U32 R10, RZ, RZ, RZ ;  /* 0x000000ffff0a7224 */ /* 0x000fe200078e00ff */
[----:B------:R-:W3:Y:S01]  /*3320*/  LDCU UR6, c[0x0][0x38c] ;  /* 0x00007180ff0677ac */ /* 0x000ee20008000800 */
[----:B------:R-:W-:Y:S01]  /*3330*/  UMOV UR15, URZ ;  /* 0x000000ff000f7c82 */ /* 0x000fe20008000000 */
[----:B------:R-:W-:Y:S01]  /*3340*/  UMOV UR14, URZ ;  /* 0x000000ff000e7c82 */ /* 0x000fe20008000000 */
[----:B--2---:R-:W-:Y:S01]  /*3350*/  ULEA UR5, UR5, UR4, 0x18 ;  /* 0x0000000405057291 */ /* 0x004fe2000f8ec0ff */
[----:B------:R-:W-:Y:S01]  /*3360*/  UMOV UR24, 0x0 ;  /* 0x0000000000187882 */ /* 0x000fe20000000000 */
[----:B------:R-:W-:-:S02]  /*3370*/  UMOV UR25, 0x41004a0 ;  /* 0x041004a000197882 */ /* 0x000fc40000000000 */
[----:B------:R-:W-:Y:S02]  /*3380*/  UIADD3 UR10, UPT, UPT, UR5, 0x2400, URZ ;  /* 0x00002400050a7890 */ /* 0x000fe4000fffe0ff */
[----:B------:R-:W-:Y:S02]  /*3390*/  UIADD3 UR11, UPT, UPT, UR5, 0x1c400, URZ ;  /* 0x0001c400050b7890 */ /* 0x000fe4000fffe0ff */
[----:B----4-:R-:W-:Y:S01]  /*33a0*/  UIADD3 UR7, UPT, UPT, UR7, 0x7f, URZ ;  /* 0x0000007f07077890 */ /* 0x010fe2000fffe0ff */
[----:B-1----:R-:W1:Y:S01]  /*33b0*/  LDS R0, [UR5+0x1a0] ;  /* 0x0001a005ff007984 */ /* 0x002e620008000800 */
[----:B------:R-:W-:Y:S02]  /*33c0*/  USHF.R.U32.HI UR10, URZ, 0x4, UR10 ;  /* 0x00000004ff0a7899 */ /* 0x000fe4000801160a */
[----:B------:R-:W-:Y:S02]  /*33d0*/  USHF.R.S32.HI UR4, URZ, 0x1f, UR7 ;  /* 0x0000001fff047899 */ /* 0x000fe40008011407 */
[----:B------:R-:W-:-:S02]  /*33e0*/  USHF.R.U32.HI UR11, URZ, 0x4, UR11 ;  /* 0x00000004ff0b7899 */ /* 0x000fc4000801160b */
[----:B------:R-:W-:Y:S02]  /*33f0*/  ULEA.HI UR4, UR4, UR7, URZ, 0x7 ;  /* 0x0000000704047291 */ /* 0x000fe4000f8f38ff */
[----:B------:R-:W-:Y:S02]  /*3400*/  ULOP3.LUT UR10, UR10, 0x3fff, URZ, 0xc0, !UPT ;  /* 0x00003fff0a0a7892 */ /* 0x000fe4000f8ec0ff */
[----:B------:R-:W-:Y:S02]  /*3410*/  USHF.R.S32.HI UR4, URZ, 0x7, UR4 ;  /* 0x00000007ff047899 */ /* 0x000fe40008011404 */
[----:B------:R-:W-:Y:S02]  /*3420*/  ULOP3.LUT UR11, UR11, 0x3fff, URZ, 0xc0, !UPT ;  /* 0x00003fff0b0b7892 */ /* 0x000fe4000f8ec0ff */
[----:B------:R-:W-:Y:S01]  /*3430*/  UISETP.LT.AND UP0, UPT, UR4, 0x1, UPT ;  /* 0x000000010400788c */ /* 0x000fe2000bf01270 */
[----:B------:R-:W-:Y:S01]  /*3440*/  UMOV UR22, 0x0 ;  /* 0x0000000000167882 */ /* 0x000fe20000000000 */
[----:B------:R-:W-:-:S02]  /*3450*/  UMOV UR23, 0x41004a0 ;  /* 0x041004a000177882 */ /* 0x000fc40000000000 */
[----:B------:R-:W-:Y:S02]  /*3460*/  USEL UR9, UR4, 0x1, !UP0 ;  /* 0x0000000104097887 */ /* 0x000fe4000c000000 */
[----:B------:R-:W-:Y:S02]  /*3470*/  ULOP3.LUT UR10, UR10, 0x10000, URZ, 0xfc, !UPT ;  /* 0x000100000a0a7892 */ /* 0x000fe4000f8efcff */
[----:B------:R-:W-:Y:S02]  /*3480*/  ULOP3.LUT UR11, UR11, 0x10000, URZ, 0xfc, !UPT ;  /* 0x000100000b0b7892 */ /* 0x000fe4000f8efcff */
[----:B------:R-:W-:Y:S02]  /*3490*/  UIADD3 UR9, UPT, UPT, -UR9, URZ, URZ ;  /* 0x000000ff09097290 */ /* 0x000fe4000fffe1ff */
[----:B---3--:R-:W-:Y:S01]  /*34a0*/  UISETP.GE.AND UP3, UPT, UR6, 0x1, UPT ;  /* 0x000000010600788c */ /* 0x008fe2000bf66270 */
[----:B------:R-:W-:Y:S01]  /*34b0*/  UMOV UR20, 0x0 ;  /* 0x0000000000147882 */ /* 0x000fe20000000000 */
[----:B------:R-:W-:Y:S01]  /*34c0*/  UMOV UR21, 0x41004a0 ;  /* 0x041004a000157882 */ /* 0x000fe20000000000 */
[----:B------:R-:W-:Y:S01]  /*34d0*/  UMOV UR18, 0x0 ;  /* 0x0000000000127882 */ /* 0x000fe20000000000 */
[----:B------:R-:W-:Y:S01]  /*34e0*/  UMOV UR19, 0x41004a0 ;  /* 0x041004a000137882 */ /* 0x000fe20000000000 */
[----:B-1----:R-:W-:-:S15]  /*34f0*/  R2UR UR16, R0 ;  /* 0x00000000001072ca */ /* 0x002fde00000e0000 */
.L_x_69:
[----:B------:R-:W-:Y:S02]  /*3500*/  LEA R0, R10, UR5, 0x3 ;  /* 0x000000050a007c11 */ /* 0x000fe4000f8e18ff */
[----:B------:R-:W-:Y:S02]  /*3510*/  SHF.L.U32 R5, R9, 0x1f, RZ ;  /* 0x0000001f09057819 */ /* 0x000fe400000006ff */
[----:B------:R-:W-:Y:S01]  /*3520*/  PLOP3.LUT P0, PT, PT, PT, UP3, 0x80, 0x8 ;  /* 0x000000000008781c */ /* 0x000fe20003f0f038 */
[----:B------:R-:W-:Y:S01]  /*3530*/  VIADD R3, R0, 0x100 ;  /* 0x0000010000037836 */ /* 0x000fe20000000000 */
[----:B-1----:R-:W1:Y:S02]  /*3540*/  SYNCS.PHASECHK.TRANS64.TRYWAIT P1, [R0+URZ+0xf0], R5 ;  /* 0x0000f005000075a7 */ /* 0x002e6400080211ff */
[----:B-1-3--:R-:W-:Y:S09]  /*3550*/  @!P1 BRA `(.L_x_63) ;  /* 0x0000003800849947 */ /* 0x00aff20003800000 */
.L_x_138:
[----:B------:R-:W-:Y:S01]  /*3560*/  LEA R4, R10, UR5, 0x4 ;  /* 0x000000050a047c11 */ /* 0x000fe2000f8e20ff */
[----:B------:R-:W-:Y:S01]  /*3570*/  @UP3 ULEA UR6, UR14, UR5, 0x3 ;  /* 0x000000050e063291 */ /* 0x000fe2000f8e18ff */
[----:B------:R-:W-:Y:S01]  /*3580*/  PLOP3.LUT P2, PT, PT, PT, PT, 0x80, 0x8 ;  /* 0x000000000008781c */ /* 0x000fe20003f4f070 */
[----:B------:R-:W-:Y:S01]  /*3590*/  ULEA UR7, UR15, UR5, 0x3 ;  /* 0x000000050f077291 */ /* 0x000fe2000f8e18ff */
[----:B------:R-:W-:Y:S02]  /*35a0*/  PRMT R3, RZ, 0x654, R3 ;  /* 0x00000654ff037816 */ /* 0x000fe40000000003 */
[----:B-1----:R-:W1:Y:S01]  /*35b0*/  LDS.128 R4, [R4+0x180] ;  /* 0x0001800004047984 */ /* 0x002e620000000c00 */
[----:B------:R-:W-:Y:S02]  /*35c0*/  @P0 SHF.L.U32 R2, R8, 0x1f, RZ ;  /* 0x0000001f08020819 */ /* 0x000fe400000006ff */
[----:B------:R-:W-:Y:S01]  /*35d0*/  SHF.L.U32 R0, R11, 0x1f, RZ ;  /* 0x0000001f0b007819 */ /* 0x000fe200000006ff */
[----:B------:R-:W-:Y:S01]  /*35e0*/  @!PT LDS RZ, [RZ] ;  /* 0x00000000fffff984 */ /* 0x000fe20000000800 */
[----:B------:R-:W-:Y:S01]  /*35f0*/  @!PT LDS RZ, [RZ] ;  /* 0x00000000fffff984 */ /* 0x000fe20000000800 */
[----:B------:R-:W-:Y:S01]  /*3600*/  @!PT LDS RZ, [RZ] ;  /* 0x00000000fffff984 */ /* 0x000fe20000000800 */
[----:B------:R-:W-:Y:S01]  /*3610*/  @!PT LDS RZ, [RZ] ;  /* 0x00000000fffff984 */ /* 0x000fe20000000800 */
[----:B------:R2:W-:Y:S06]  /*3620*/  MEMBAR.ALL.CTA ;  /* 0x0000000000007992 */ /* 0x0005ec0000008000 */
[----:B--2---:R-:W2:Y:S02]  /*3630*/  FENCE.VIEW.ASYNC.S ;  /* 0x00000000000073c6 */ /* 0x004ea40000000000 */
[----:B--2---:R2:W-:Y:S01]  /*3640*/  SYNCS.ARRIVE.TRANS64.RED.A1T0 RZ, [R3+URZ], RZ ;  /* 0x000000ff03ff79a7 */ /* 0x0045e200081004ff */
[----:B------:R2:W3:Y:S01]  /*3650*/  @P0 SYNCS.PHASECHK.TRANS64.TRYWAIT P2, [UR6], R2 ;  /* 0x00000002ff0005a7 */ /* 0x0004e20008041106 */
[----:B------:R-:W-:Y:S01]  /*3660*/  ULEA.HI UR6, UR15, UR15, URZ, 0x1 ;  /* 0x0000000f0f067291 */ /* 0x000fe2000f8f08ff */
[----:B-1----:R-:W-:-:S03]  /*3670*/  LOP3.LUT P1, RZ, R6, 0x1, RZ, 0xc0, !PT ;  /* 0x0000000106ff7812 */ /* 0x002fc6000782c0ff */
[----:B------:R-:W-:Y:S02]  /*3680*/  USHF.L.U32 UR8, UR6, 0x5, URZ ;  /* 0x0000000506087899 */ /* 0x000fe400080006ff */
[----:B------:R-:W-:Y:S02]  /*3690*/  ULOP3.LUT UR6, UR6, 0xffe, URZ, 0xc0, !UPT ;  /* 0x00000ffe06067892 */ /* 0x000fe4000f8ec0ff */
[----:B------:R-:W-:Y:S02]  /*36a0*/  ULOP3.LUT UR8, UR8, 0xffffffc0, URZ, 0xc0, !UPT ;  /* 0xffffffc008087892 */ /* 0x000fe4000f8ec0ff */
[----:B------:R-:W-:Y:S02]  /*36b0*/  UIADD3 UR6, UPT, UPT, -UR6, UR15, URZ ;  /* 0x0000000f06067290 */ /* 0x000fe4000fffe1ff */
[----:B------:R-:W-:Y:S01]  /*36c0*/  UIADD3 UR8, UPT, UPT, UR16, UR8, URZ ;  /* 0x0000000810087290 */ /* 0x000fe2000fffe0ff */
[----:B------:R-:W1:Y:S03]  /*36d0*/  SYNCS.PHASECHK.TRANS64.TRYWAIT P0, [UR7+0x130], R0 ;  /* 0x00013000ff0075a7 */ /* 0x000e660008001107 */
[----:B------:R-:W-:Y:S01]  /*36e0*/  ULEA UR8, UR6, UR8, 0x14 ;  /* 0x0000000806087291 */ /* 0x000fe2000f8ea0ff */
[----:B-123--:R-:W-:Y:S11]  /*36f0*/  @!P0 BRA `(.L_x_64) ;  /* 0x0000003800308947 */ /* 0x00eff60003800000 */
.L_x_140:
[----:B------:R-:W-:Y:S01]  /*3700*/  IADD3 R10, PT, PT, R10, 0x1, RZ ;  /* 0x000000010a0a7810 */ /* 0x000fe20007ffe0ff */
[----:B------:R-:W-:Y:S06]  /*3710*/  BRA.U !UP3, `(.L_x_65) ;  /* 0x000000010bc07547 */ /* 0x000fec000b800000 */
[----:B------:R-:W-:Y:S01]  /*3720*/  UPLOP3.LUT UP4, UPT, UPT, UPT, UPT, 0x40, 0x4 ;  /* 0x000000000004789c */ /* 0x000fe20003f8e870 */
[----:B------:R-:W-:Y:S01]  /*3730*/  UMOV UR13, UR9 ;  /* 0x00000009000d7c82 */ /* 0x000fe20008000000 */
[----:B------:R-:W-:Y:S01]  /*3740*/  UMOV UR12, UR4 ;  /* 0x00000004000c7c82 */ /* 0x000fe20008000000 */
[----:B------:R-:W-:-:S08]  /*3750*/  UMOV UR17, UR14 ;  /* 0x0000000e00117c82 */ /* 0x000fd00008000000 */
.L_x_68:
[----:B------:R-:W-:Y:S02]  /*3760*/  UIADD3 UR13, UPT, UPT, UR13, 0x1, URZ ;  /* 0x000000010d0d7890 */ /* 0x000fe4000fffe0ff */
[----:B--2---:R-:W-:Y:S02]  /*3770*/  ULEA UR6, UR17, UR5, 0x3 ;  /* 0x0000000511067291 */ /* 0x004fe4000f8e18ff */
[----:B------:R-:W-:Y:S01]  /*3780*/  UISETP.NE.AND UP0, UPT, UR13, URZ, UPT ;  /* 0x000000ff0d00728c */ /* 0x000fe2000bf05270 */
[----:B---3--:R-:W-:Y:S10]  /*3790*/  @P2 BRA `(.L_x_66) ;  /* 0x00000000000c2947 */ /* 0x008ff40003800000 */
[----:B-1----:R-:W-:Y:S04]  /*37a0*/  SHF.L.U32 R3, R8, 0x1f, RZ ;  /* 0x0000001f08037819 */ /* 0x002fe800000006ff */
[----:B------:R-:W1:Y:S02]  /*37b0*/  SYNCS.PHASECHK.TRANS64.TRYWAIT P0, [UR6], R3 ;  /* 0x00000003ff0075a7 */ /* 0x000e640008001106 */
[----:B-1----:R-:W-:Y:S05]  /*37c0*/  @!P0 BRA `(.L_x_67) ;  /* 0x0000003800148947 */ /* 0x002fea0003800000 */
.L_x_66:
[----:B------:R-:W-:Y:S01]  /*37d0*/  UISETP.NE.AND UP1, UPT, UR12, 0x1, UPT ;  /* 0x000000010c00788c */ /* 0x000fe2000bf25270 */
[----:B------:R-:W-:Y:S01]  /*37e0*/  PLOP3.LUT P2, PT, PT, PT, PT, 0x80, 0x8 ;  /* 0x000000000008781c */ /* 0x000fe20003f4f070 */
[----:B------:R-:W-:Y:S02]  /*37f0*/  UIADD3 UR14, UPT, UPT, UR17, 0x1, URZ ;  /* 0x00000001110e7890 */ /* 0x000fe4000fffe0ff */
[----:B------:R-:W-:Y:S02]  /*3800*/  ULEA UR28, UR17, UR11, 0x9 ;  /* 0x0000000b111c7291 */ /* 0x000fe4000f8e48ff */
[----:B------:R-:W-:Y:S01]  /*3810*/  UISETP.NE.AND UP2, UPT, UR14, 0xd, UPT ;  /* 0x0000000d0e00788c */ /* 0x000fe2000bf45270 */
[----:B------:R-:W-:Y:S01]  /*3820*/  PLOP3.LUT P0, PT, PT, PT, UP1, 0x80, 0x8 ;  /* 0x000000000008781c */ /* 0x000fe20003f0f018 */
[----:B------:R-:W-:Y:S02]  /*3830*/  UIADD3 UR40, UPT, UPT, UR28, 0x2, URZ ;  /* 0x000000021c287890 */ /* 0x000fe4000fffe0ff */
[----:B------:R-:W-:Y:S02]  /*3840*/  USEL UR27, URZ, 0x1, UP2 ;  /* 0x00000001ff1b7887 */ /* 0x000fe40009000000 */
[----:B------:R-:W-:Y:S02]  /*3850*/  USEL UR14, UR14, URZ, UP2 ;  /* 0x000000ff0e0e7287 */ /* 0x000fe40009000000 */
[----:B------:R-:W-:Y:S02]  /*3860*/  UIADD3 UR36, UPT, UPT, UR28, 0x4, URZ ;  /* 0x000000041c247890 */ /* 0x000fe4000fffe0ff */
[----:B------:R-:W-:Y:S01]  /*3870*/  @UP1 ULEA UR26, UR14, UR5, 0x3 ;  /* 0x000000050e1a1291 */ /* 0x000fe2000f8e18ff */
[----:B------:R-:W-:Y:S01]  /*3880*/  LOP3.LUT R8, R8, UR27, RZ, 0x3c, !PT ;  /* 0x0000001b08087c12 */ /* 0x000fe2000f8e3cff */
[----:B------:R-:W-:Y:S02]  /*3890*/  UIADD3 UR32, UPT, UPT, UR28, 0x6, URZ ;  /* 0x000000061c207890 */ /* 0x000fe4000fffe0ff */
[----:B------:R-:W-:Y:S01]  /*38a0*/  UIADD3 UR6, UPT, UPT, UR6, 0x68, URZ ;  /* 0x0000006806067890 */ /* 0x000fe2000fffe0ff */
[----:B-1----:R-:W-:Y:S01]  /*38b0*/  @P0 SHF.L.U32 R0, R8, 0x1f, RZ ;  /* 0x0000001f08000819 */ /* 0x002fe200000006ff */
[----:B------:R-:W-:Y:S01]  /*38c0*/  UIADD3 UR12, UPT, UPT, UR12, -0x1, URZ ;  /* 0xffffffff0c0c7890 */ /* 0x000fe2000fffe0ff */
[----:B------:R-:W-:Y:S02]  /*38d0*/  UMOV UR29, 0x40004040 ;  /* 0x40004040001d7882 */ /* 0x000fe40000000000 */
[----:B------:R2:W3:Y:S01]  /*38e0*/  @P0 SYNCS.PHASECHK.TRANS64.TRYWAIT P2, [UR26], R0 ;  /* 0x00000000ff0005a7 */ /* 0x0004e2000804111a */
[----:B------:R-:W-:Y:S01]  /*38f0*/  ULEA UR26, UR17, UR10, 0x9 ;  /* 0x0000000a111a7291 */ /* 0x000fe2000f8e48ff */
[----:B------:R-:W-:Y:S01]  /*3900*/  UMOV UR27, 0x40004040 ;  /* 0x40004040001b7882 */ /* 0x000fe20000000000 */
[----:B------:R-:W-:Y:S02]  /*3910*/  UMOV UR41, 0x40004040 ;  /* 0x4000404000297882 */ /* 0x000fe40000000000 */
[----:B------:R-:W-:Y:S02]  /*3920*/  UIADD3 UR38, UPT, UPT, UR26, 0x2, URZ ;  /* 0x000000021a267890 */ /* 0x000fe4000fffe0ff */
[----:B------:R-:W-:Y:S02]  /*3930*/  UIADD3 UR34, UPT, UPT, UR26, 0x4, URZ ;  /* 0x000000041a227890 */ /* 0x000fe4000fffe0ff */
[----:B------:R-:W-:Y:S01]  /*3940*/  UIADD3 UR30, UPT, UPT, UR26, 0x6, URZ ;  /* 0x000000061a1e7890 */ /* 0x000fe2000fffe0ff */
[----:B------:R2:W-:Y:S01]  /*3950*/  UTCIMMA gdesc[UR26], gdesc[UR28], tmem[UR8], tmem[UR24], idesc[UR25], UP4 ;  /* 0x00ff181c1a0075ea */ /* 0x0005e2000a000108 */
[----:B------:R-:W-:Y:S01]  /*3960*/  UPLOP3.LUT UP4, UPT, UPT, UPT, UPT, 0x80, 0x8 ;  /* 0x000000000008789c */ /* 0x000fe20003f8f070 */
[----:B------:R-:W-:Y:S01]  /*3970*/  UMOV UR39, 0x40004040 ;  /* 0x4000404000277882 */ /* 0x000fe20000000000 */
[----:B------:R-:W-:Y:S01]  /*3980*/  UMOV UR37, 0x40004040 ;  /* 0x4000404000257882 */ /* 0x000fe20000000000 */
[----:B------:R2:W-:Y:S01]  /*3990*/  UTCIMMA gdesc[UR38], gdesc[UR40], tmem[UR8], tmem[UR22], idesc[UR23], UPT ;  /* 0x00ff1628260075ea */ /* 0x0005e2000b800108 */
[----:B------:R-:W-:Y:S01]  /*39a0*/  UMOV UR35, 0x40004040 ;  /* 0x4000404000237882 */ /* 0x000fe20000000000 */
[----:B------:R-:W-:Y:S01]  /*39b0*/  UMOV UR33, 0x40004040 ;  /* 0x4000404000217882 */ /* 0x000fe20000000000 */
[----:B------:R-:W-:Y:S01]  /*39c0*/  UMOV UR31, 0x40004040 ;  /* 0x40004040001f7882 */ /* 0x000fe20000000000 */
[----:B------:R2:W-:Y:S01]  /*39d0*/  UTCIMMA gdesc[UR34], gdesc[UR36], tmem[UR8], tmem[UR20], idesc[UR21], UPT ;  /* 0x00ff1424220075ea */ /* 0x0005e2000b800108 */
[----:B------:R2:W-:Y:S01]  /*39e0*/  UTCIMMA gdesc[UR30], gdesc[UR32], tmem[UR8], tmem[UR18], idesc[UR19], UPT ;  /* 0x00ff12201e0075ea */ /* 0x0005e2000b800108 */
[----:B------:R2:W-:Y:S01]  /*39f0*/  UTCBAR [UR6], URZ ;  /* 0x000000ff060073e9 */ /* 0x0005e200080000ff */
[----:B------:R-:W-:Y:S01]  /*3a00*/  UMOV UR17, UR14 ;  /* 0x0000000e00117c82 */ /* 0x000fe20008000000 */
[----:B------:R-:W-:Y:S05]  /*3a10*/  BRA.U UP0, `(.L_x_68) ;  /* 0xfffffffd00507547 */ /* 0x000fea000b83ffff */
.L_x_65:
[----:B------:R-:W-:Y:S01]  /*3a20*/  UIADD3 UR15, UPT, UPT, UR15, 0x1, URZ ;  /* 0x000000010f0f7890 */ /* 0x000fe2000fffe0ff */
[C---:B------:R-:W-:Y:S01]  /*3a30*/  ISETP.NE.AND P0, PT, R10.reuse, 0x2, PT ;  /* 0x000000020a00780c */ /* 0x040fe20003f05270 */
[----:B------:R-:W-:Y:S02]  /*3a40*/  UIADD3 UR7, UPT, UPT, UR7, 0x110, URZ ;  /* 0x0000011007077890 */ /* 0x000fe4000fffe0ff */
[----:B------:R-:W-:Y:S01]  /*3a50*/  UISETP.NE.AND UP0, UPT, UR15, 0x4, UPT ;  /* 0x000000040f00788c */ /* 0x000fe2000bf05270 */
[----:B-12---:R-:W-:Y:S02]  /*3a60*/  SEL R0, RZ, 0x1, P0 ;  /* 0x00000001ff007807 */ /* 0x006fe40000000000 */
[----:B------:R-:W-:Y:S01]  /*3a70*/  SEL R10, R10, RZ, P0 ;  /* 0x000000ff0a0a7207 */ /* 0x000fe20000000000 */
[----:B------:R-:W-:Y:S01]  /*3a80*/  USEL UR6, URZ, 0x1, UP0 ;  /* 0x00000001ff067887 */ /* 0x000fe20008000000 */
[----:B------:R-:W-:Y:S01]  /*3a90*/  LOP3.LUT R9, R9, R0, RZ, 0x3c, !PT ;  /* 0x0000000009097212 */ /* 0x000fe200078e3cff */
[----:B------:R-:W-:Y:S01]  /*3aa0*/  USEL UR15, UR15, URZ, UP0 ;  /* 0x000000ff0f0f7287 */ /* 0x000fe20008000000 */
[----:B------:R1:W-:Y:S03]  /*3ab0*/  UTCBAR [UR7], URZ ;  /* 0x000000ff070073e9 */ /* 0x0003e600080000ff */
[----:B------:R-:W-:Y:S01]  /*3ac0*/  LOP3.LUT R11, R11, UR6, RZ, 0x3c, !PT ;  /* 0x000000060b0b7c12 */ /* 0x000fe2000f8e3cff */
[----:B------:R-:W-:Y:S07]  /*3ad0*/  @P1 BRA `(.L_x_69) ;  /* 0xfffffff800881947 */ /* 0x000fee000383ffff */
[----:B------:R-:W2:Y:S01]  /*3ae0*/  S2UR UR4, SR_CgaCtaId ;  /* 0x00000000000479c3 */ /* 0x000ea20000008800 */
[----:B------:R-:W-:Y:S01]  /*3af0*/  ELECT P0, URZ, PT ;  /* 0x0000000000ff782f */ /* 0x000fe20003800000 */
[----:B------:R-:W-:Y:S01]  /*3b00*/  IMAD.MOV.U32 R0, RZ, RZ, 0x1 ;  /* 0x00000001ff007424 */ /* 0x000fe200078e00ff */
[----:B------:R-:W-:Y:S01]  /*3b10*/  UIADD3 UR5, UPT, UPT, UR5, 0x130, URZ ;  /* 0x0000013005057890 */ /* 0x000fe2000fffe0ff */
[----:B------:R-:W-:Y:S01]  /*3b20*/  SHF.L.U32 R3, R11, 0x1f, RZ ;  /* 0x0000001f0b037819 */ /* 0x000fe200000006ff */
[----:B------:R-:W-:-:S03]  /*3b30*/  UMOV UR6, 0x40 ;  /* 0x0000004000067882 */ /* 0x000fc60000000000 */
[----:B------:R-:W-:Y:S01]  /*3b40*/  UVIRTCOUNT.DEALLOC.SMPOOL 0x80 ;  /* 0x000000800000784c */ /* 0x000fe20000000000 */
[----:B--2---:R-:W-:Y:S02]  /*3b50*/  ULEA UR4, UR4, UR6, 0x18 ;  /* 0x0000000604047291 */ /* 0x004fe4000f8ec0ff */
[----:B------:R-:W-:-:S07]  /*3b60*/  ULEA UR6, UR15, UR5, 0x3 ;  /* 0x000000050f067291 */ /* 0x000fce000f8e18ff */
[----:B------:R2:W-:Y:S02]  /*3b70*/  @P0 STS.U8 [UR4+0x1c], R0 ;  /* 0x00001c00ff000988 */ /* 0x0005e40008000004 */
[----:B------:R-:W4:Y:S02]  /*3b80*/  SYNCS.PHASECHK.TRANS64.TRYWAIT P0, [UR6], R3 ;  /* 0x00000003ff0075a7 */ /* 0x000f240008001106 */
[----:B--2-4-:R-:W-:Y:S05]  /*3b90*/  @!P0 BRA `(.L_x_70) ;  /* 0x0000003400388947 */ /* 0x014fea0003800000 */
.L_x_143:
[----:B-1----:R-:W-:-:S04]  /*3ba0*/  UIADD3 UR7, UPT, UPT, UR15, 0x1, URZ ;  /* 0x000000010f077890 */ /* 0x002fc8000fffe0ff */
[----:B------:R-:W-:-:S04]  /*3bb0*/  UISETP.NE.AND UP0, UPT, UR7, 0x4, UPT ;  /* 0x000000040700788c */ /* 0x000fc8000bf05270 */
[----:B------:R-:W-:Y:S02]  /*3bc0*/  USEL UR8, URZ, 0x1, UP0 ;  /* 0x00000001ff087887 */ /* 0x000fe40008000000 */
[----:B------:R-:W-:-:S04]  /*3bd0*/  USEL UR7, UR7, URZ, UP0 ;  /* 0x000000ff07077287 */ /* 0x000fc80008000000 */
[----:B------:R-:W-:Y:S01]  /*3be0*/  ULEA UR6, UR7, UR5, 0x3 ;  /* 0x0000000507067291 */ /* 0x000fe2000f8e18ff */
[----:B------:R-:W-:-:S04]  /*3bf0*/  LOP3.LUT R2, R11, UR8, RZ, 0x3c, !PT ;  /* 0x000000080b027c12 */ /* 0x000fc8000f8e3cff */
[----:B--2---:R-:W-:-:S04]  /*3c00*/  SHF.L.U32 R3, R2, 0x1f, RZ ;  /* 0x0000001f02037819 */ /* 0x004fc800000006ff */
[----:B------:R-:W1:Y:S02]  /*3c10*/  SYNCS.PHASECHK.TRANS64.TRYWAIT P0, [UR6], R3 ;  /* 0x00000003ff0075a7 */ /* 0x000e640008001106 */
[----:B-1----:R-:W-:Y:S05]  /*3c20*/  @!P0 BRA `(.L_x_71) ;  /* 0x00000034002c8947 */ /* 0x002fea0003800000 */
.L_x_145:
        /* <DEDUP_REMOVED lines=9> */
.L_x_147:
[----:B------:R-:W-:-:S04]  /*3cc0*/  UIADD3 UR7, UPT, UPT, UR7, 0x1, URZ ;  /* 0x0000000107077890 */ /* 0x000fc8000fffe0ff */
[----:B------:R-:W-:-:S04]  /*3cd0*/  UISETP.NE.AND UP0, UPT, UR7, 0x4, UPT ;  /* 0x000000040700788c */ /* 0x000fc8000bf05270 */
[----:B------:R-:W-:Y:S02]  /*3ce0*/  USEL UR6, URZ, 0x1, UP0 ;  /* 0x00000001ff067887 */ /* 0x000fe40008000000 */
[----:B------:R-:W-:-:S04]  /*3cf0*/  USEL UR7, UR7, URZ, UP0 ;  /* 0x000000ff07077287 */ /* 0x000fc80008000000 */
[----:B------:R-:W-:Y:S01]  /*3d00*/  ULEA UR7, UR7, UR5, 0x3 ;  /* 0x0000000507077291 */ /* 0x000fe2000f8e18ff */
[----:B-1----:R-:W-:-:S04]  /*3d10*/  LOP3.LUT R3, R2, UR6, RZ, 0x3c, !PT ;  /* 0x0000000602037c12 */ /* 0x002fc8000f8e3cff */
[----:B------:R-:W-:-:S04]  /*3d20*/  SHF.L.U32 R3, R3, 0x1f, RZ ;  /* 0x0000001f03037819 */ /* 0x000fc800000006ff */
[----:B------:R-:W1:Y:S02]  /*3d30*/  SYNCS.PHASECHK.TRANS64.TRYWAIT P0, [UR7], R3 ;  /* 0x00000003ff0075a7 */ /* 0x000e640008001107 */
[----:B-1----:R-:W-:Y:S05]  /*3d40*/  @!P0 BRA `(.L_x_73) ;  /* 0x0000003400148947 */ /* 0x002fea0003800000 */
.L_x_149:
[----:B------:R-:W-:Y:S01]  /*3d50*/  NOP ;  /* 0x0000000000007918 */ /* 0x000fe20000000000 */
[----:B-1----:R-:W1:Y:S01]  /*3d60*/  LDS R0, [UR4+0x14] ;  /* 0x00001404ff007984 */ /* 0x002e620008000800 */
[----:B------:R-:W-:Y:S01]  /*3d70*/  ULOP3.LUT UR6, UR16, 0xffff, URZ, 0xc0, !UPT ;  /* 0x0000ffff10067892 */ /* 0x000fe2000f8ec0ff */
[----:B------:R-:W-:Y:S01]  /*3d80*/  UMOV UR8, 0xffff ;  /* 0x0000ffff00087882 */ /* 0x000fe20000000000 */
[----:B------:R-:W-:Y:S02]  /*3d90*/  UMOV UR5, 0x1 ;  /* 0x0000000100057882 */ /* 0x000fe40000000000 */
[----:B------:R-:W-:-:S04]  /*3da0*/  USHF.R.U32.HI UR6, URZ, 0x5, UR6 ;  /* 0x00000005ff067899 */ /* 0x000fc80008011606 */
[----:B------:R-:W-:Y:S02]  /*3db0*/  USHF.L.U32 UR8, UR8, UR6, URZ ;  /* 0x0000000608087299 */ /* 0x000fe400080006ff */
[----:B------:R-:W-:-:S04]  /*3dc0*/  USHF.L.U32 UR5, UR5, UR6, URZ ;  /* 0x0000000605057299 */ /* 0x000fc800080006ff */
[----:B-1----:R-:W-:-:S04]  /*3dd0*/  LOP3.LUT R0, R0, UR8, RZ, 0xc0, !PT ;  /* 0x0000000800007c12 */ /* 0x002fc8000f8ec0ff */
[----:B------:R-:W-:-:S13]  /*3de0*/  ISETP.NE.AND P0, PT, R0, UR8, PT ;  /* 0x0000000800007c0c */ /* 0x000fda000bf05270 */
[----:B------:R-:W-:Y:S05]  /*3df0*/  @P0 BRA `(.L_x_74) ;  /* 0x0000000000580947 */ /* 0x000fea0003800000 */
[----:B------:R-:W1:Y:S02]  /*3e00*/  LDS R0, [UR4+0x18] ;  /* 0x00001804ff007984 */ /* 0x000e640008000800 */
[----:B-1----:R-:W-:-:S04]  /*3e10*/  LOP3.LUT R0, R0, UR5, RZ, 0xc0, !PT ;  /* 0x0000000500007c12 */ /* 0x002fc8000f8ec0ff */
[----:B------:R-:W-:-:S13]  /*3e20*/  ISETP.NE.AND P0, PT, R0, UR5, PT ;  /* 0x0000000500007c0c */ /* 0x000fda000bf05270 */
[----:B------:R-:W-:Y:S05]  /*3e30*/  @P0 BRA `(.L_x_75) ;  /* 0x00000000003c0947 */ /* 0x000fea0003800000 */
[----:B------:R-:W1:Y:S01]  /*3e40*/  S2R R2, SR_LANEID ;  /* 0x0000000000027919 */ /* 0x000e620000000000 */
[----:B------:R-:W-:Y:S01]  /*3e50*/  ULOP3.LUT UR8, URZ, UR8, URZ, 0x33, !UPT ;  /* 0x00000008ff087292 */ /* 0x000fe2000f8e33ff */
[----:B------:R-:W-:Y:S01]  /*3e60*/  LOP3.LUT R4, RZ, UR5, RZ, 0x33, !PT ;  /* 0x00000005ff047c12 */ /* 0x000fe2000f8e33ff */
[----:B------:R-:W-:Y:S02]  /*3e70*/  VOTEU.ANY UR7, UPT, PT ;  /* 0x0000000000077886 */ /* 0x000fe400038e0100 */
[----:B------:R-:W-:Y:S01]  /*3e80*/  UFLO.U32 UR7, UR7 ;  /* 0x00000007000772bd */ /* 0x000fe200080e0000 */
[----:B------:R-:W2:Y:S01]  /*3e90*/  REDUX UR5, R4 ;  /* 0x00000000040573c4 */ /* 0x000ea20000000000 */
[----:B------:R-:W-:-:S06]  /*3ea0*/  IMAD.U32 R0, RZ, RZ, UR8 ;  /* 0x00000008ff007e24 */ /* 0x000fcc000f8e00ff */
[----:B------:R4:W-:Y:S01]  /*3eb0*/  UTCATOMSWS.AND URZ, UR8 ;  /* 0x0000000800ff79e3 */ /* 0x0009e20008000000 */
[----:B------:R-:W3:Y:S01]  /*3ec0*/  REDUX UR6, R0 ;  /* 0x00000000000673c4 */ /* 0x000ee20000000000 */
[----:B-1----:R-:W-:Y:S01]  /*3ed0*/  ISETP.EQ.U32.AND P0, PT, R2, UR7, PT ;  /* 0x0000000702007c0c */ /* 0x002fe2000bf02070 */
[----:B--2---:R-:W-:Y:S01]  /*3ee0*/  IMAD.U32 R2, RZ, RZ, UR5 ;  /* 0x00000005ff027e24 */ /* 0x004fe2000f8e00ff */
[----:B---3--:R-:W-:-:S11]  /*3ef0*/  MOV R3, UR6 ;  /* 0x0000000600037c02 */ /* 0x008fd60008000f00 */
[----:B------:R4:W-:Y:S04]  /*3f00*/  @P0 ATOMS.AND RZ, [UR4+0x14], R3 ;  /* 0x00001403ffff098c */ /* 0x0009e8000a800004 */
[----:B------:R4:W-:Y:S01]  /*3f10*/  @P0 ATOMS.AND RZ, [UR4+0x18], R2 ;  /* 0x00001802ffff098c */ /* 0x0009e2000a800004 */
[----:B------:R-:W-:Y:S05]  /*3f20*/  BRA `(.L_x_76) ;  /* 0x0000000000147947 */ /* 0x000fea0003800000 */
.L_x_75:
[----:B------:R-:W-:Y:S02]  /*3f30*/  MOV R2, 0x3f50 ;  /* 0x00003f5000027802 */ /* 0x000fe40000000f00 */
[----:B---3-5:R-:W-:Y:S05]  /*3f40*/  CALL.REL.NOINC `($__internal_0_$__cuda_sm10x_tcgen05_guardrail_trap_col_being_dealloced_not_returned_by_alloc) ;  /* 0x0000003400307944 */ /* 0x028fea0003c00000 */
[----:B------:R-:W-:Y:S05]  /*3f50*/  BRA `(.L_x_76) ;  /* 0x0000000000087947 */ /* 0x000fea0003800000 */
.L_x_74:
[----:B------:R-:W-:Y:S02]  /*3f60*/  MOV R2, 0x3f80 ;  /* 0x00003f8000027802 */ /* 0x000fe40000000f00 */
[----:B---3-5:R-:W-:Y:S05]  /*3f70*/  CALL.REL.NOINC `($__internal_2_$__cuda_sm10x_tcgen05_guardrail_trap_unallocated_columns_being_dealloced) ;  /* 0x00000034003c7944 */ /* 0x028fea0003c00000 */
.L_x_76:
[----:B------:R-:W-:Y:S01]  /*3f80*/  NOP ;  /* 0x0000000000007918 */ /* 0x000fe20000000000 */
[----:B----4-:R-:W-:Y:S05]  /*3f90*/  EXIT ;  /* 0x000000000000794d */ /* 0x010fea0003800000 */
.L_x_58:
[----:B------:R-:W-:-:S09]  /*3fa0*/  UISETP.NE.OR UP2, UPT, UR8, 0x3, !UP2 ;  /* 0x000000030800788c */ /* 0x000fd2000d745670 */
[----:B------:R-:W-:Y:S05]  /*3fb0*/  BRA.U UP2, `(.L_x_77) ;  /* 0x0000000902c87547 */ /* 0x000fea000b800000 */
[----:B------:R-:W1:Y:S01]  /*3fc0*/  LDCU.64 UR6, c[0x0][0x888] ;  /* 0x00011100ff0677ac */ /* 0x000e620008000a00 */
[----:B------:R-:W2:Y:S01]  /*3fd0*/  LDC R0, c[0x0][0xb30] ;  /* 0x0002cc00ff007b82 */ /* 0x000ea20000000800 */
[----:B------:R-:W-:Y:S01]  /*3fe0*/  IMAD.MOV.U32 R30, RZ, RZ, 0x1 ;  /* 0x00000001ff1e7424 */ /* 0x000fe200078e00ff */
[----:B------:R-:W-:Y:S01]  /*3ff0*/  CS2R R28, SRZ ;  /* 0x00000000001c7805 */ /* 0x000fe2000001ff00 */
[----:B------:R-:W4:Y:S01]  /*4000*/  LDCU.64 UR4, c[0x0][0x890] ;  /* 0x00011200ff0477ac */ /* 0x000f220008000a00 */
[----:B------:R-:W-:Y:S01]  /*4010*/  IMAD.MOV.U32 R25, RZ, RZ, 0x1000 ;  /* 0x00001000ff197424 */ /* 0x000fe200078e00ff */
[----:B------:R-:W-:-:S03]  /*4020*/  UMOV UR8, 0x400 ;  /* 0x0000040000087882 */ /* 0x000fc60000000000 */
[----:B------:R-:W3:Y:S01]  /*4030*/  LDC R19, c[0x0][0x370] ;  /* 0x0000dc00ff137b82 */ /* 0x000ee20000000800 */
[----:B------:R-:W-:-:S07]  /*4040*/  UPLOP3.LUT UP1, UPT, UPT, UPT, UPT, 0x40, 0x4 ;  /* 0x000000000004789c */ /* 0x000fce0003f2e870 */
[----:B------:R-:W3:Y:S01]  /*4050*/  LDC R2, c[0x0][0xb0c] ;  /* 0x0002c300ff027b82 */ /* 0x000ee20000000800 */
[----:B-1----:R-:W-:Y:S02]  /*4060*/  UISETP.NE.U32.AND UP2, UPT, UR6, URZ, UPT ;  /* 0x000000ff0600728c */ /* 0x002fe4000bf45070 */
[----:B------:R-:W-:Y:S02]  /*4070*/  ULEA UR6, UR37, UR8, 0x18 ;  /* 0x0000000825067291 */ /* 0x000fe4000f8ec0ff */
[----:B------:R-:W-:Y:S02]  /*4080*/  UISETP.NE.AND.EX UP2, UPT, UR7, URZ, UPT, UP2 ;  /* 0x000000ff0700728c */ /* 0x000fe4000bf45320 */
[----:B------:R-:W-:Y:S01]  /*4090*/  UIADD3 UR7, UPT, UPT, UR6, 0xd0, URZ ;  /* 0x000000d006077890 */ /* 0x000fe2000fffe0ff */
[----:B------:R-:W1:Y:S01]  /*40a0*/  LDC R18, c[0x0][0xb20] ;  /* 0x0002c800ff127b82 */ /* 0x000e620000000800 */
[----:B----4-:R-:W-:Y:S01]  /*40b0*/  UISETP.NE.U32.AND UP3, UPT, UR4, URZ, UPT ;  /* 0x000000ff0400728c */ /* 0x010fe2000bf65070 */
[----:B--2---:R-:W-:Y:S01]  /*40c0*/  ISETP.NE.AND P1, PT, R0, 0x1, PT ;  /* 0x000000010000780c */ /* 0x004fe20003f25270 */
[----:B------:R-:W-:-:S02]  /*40d0*/  UPRMT UR37, UR37, 0x654, UR7 ;  /* 0x0000065425257896 */ /* 0x000fc40008000007 */
[----:B------:R-:W-:-:S03]  /*40e0*/  UISETP.NE.AND.EX UP3, UPT, UR5, URZ, UPT, UP3 ;  /* 0x000000ff0500728c */ /* 0x000fc6000bf65330 */
[----:B------:R-:W2:Y:S08]  /*40f0*/  LDC.64 R32, c[0x0][0x348] ;  /* 0x0000d200ff207b82 */ /* 0x000eb00000000a00 */
[----:B------:R-:W4:Y:S08]  /*4100*/  LDC.64 R16, c[0x0][0xb10] ;  /* 0x0002c400ff107b82 */ /* 0x000f300000000a00 */
[----:B------:R-:W1:Y:S08]  /*4110*/  LDC.64 R6, c[0x0][0xb18] ;  /* 0x0002c600ff067b82 */ /* 0x000e700000000a00 */
[----:B------:R-:W1:Y:S08]  /*4120*/  LDC.64 R4, c[0x0][0xb28] ;  /* 0x0002ca00ff047b82 */ /* 0x000e700000000a00 */
[----:B---3--:R-:W1:Y:S02]  /*4130*/  LDC R24, c[0x0][0x374] ;  /* 0x0000dd00ff187b82 */ /* 0x008e640000000800 */
.L_x_85:
[C---:B------:R-:W-:Y:S02]  /*4140*/  LEA R0, R29.reuse, UR6, 0x3 ;  /* 0x000000061d007c11 */ /* 0x040fe4000f8e18ff */
[----:B------:R-:W-:Y:S02]  /*4150*/  SHF.L.U32 R3, R28, 0x1f, RZ ;  /* 0x0000001f1c037819 */ /* 0x000fe400000006ff */
[----:B------:R-:W-:Y:S02]  /*4160*/  LEA R20, R29, UR6, 0x4 ;  /* 0x000000061d147c11 */ /* 0x000fe4000f8e20ff */
[----:B---3--:R-:W3:Y:S02]  /*4170*/  SYNCS.PHASECHK.TRANS64.TRYWAIT P0, [R0+URZ+0xf0], R3 ;  /* 0x0000f003000075a7 */ /* 0x008ee400080011ff */
[----:B---3--:R-:W-:Y:S05]  /*4180*/  @!P0 BRA `(.L_x_78) ;  /* 0x00000030001c8947 */ /* 0x008fea0003800000 */
.L_x_150:
[----:B------:R-:W-:Y:S01]  /*4190*/  ISETP.GE.AND P0, PT, R40, 0x1, PT ;  /* 0x000000012800780c */ /* 0x000fe20003f06270 */
[----:B------:R-:W1:Y:S01]  /*41a0*/  LDS.128 R20, [R20+0x180] ;  /* 0x0001800014147984 */ /* 0x000e620000000c00 */
[----:B------:R-:W-:Y:S01]  /*41b0*/  ISETP.NE.U32.AND P4, PT, RZ, UR4, PT ;  /* 0x00000004ff007c0c */ /* 0x000fe2000bf85070 */
[----:B---3--:R-:W-:Y:S01]  /*41c0*/  VIADD R0, R0, 0x100 ;  /* 0x0000010000007836 */ /* 0x008fe20000000000 */
[----:B------:R-:W-:Y:S02]  /*41d0*/  SHF.L.U32 R26, R30, 0x1f, RZ ;  /* 0x0000001f1e1a7819 */ /* 0x000fe400000006ff */
[----:B------:R-:W-:Y:S02]  /*41e0*/  ISETP.NE.AND.EX P4, PT, RZ, UR5, PT, P4 ;  /* 0x00000005ff007c0c */ /* 0x000fe4000bf85340 */
[----:B------:R-:W-:Y:S01]  /*41f0*/  PRMT R0, RZ, 0x654, R0 ;  /* 0x00000654ff007816 */ /* 0x000fe20000000000 */
[----:B------:R-:W-:Y:S01]  /*4200*/  @!PT LDS RZ, [RZ] ;  /* 0x00000000fffff984 */ /* 0x000fe20000000800 */
[----:B------:R-:W-:Y:S01]  /*4210*/  @!PT LDS RZ, [RZ] ;  /* 0x00000000fffff984 */ /* 0x000fe20000000800 */
[----:B------:R-:W-:Y:S01]  /*4220*/  @!PT LDS RZ, [RZ] ;  /* 0x00000000fffff984 */ /* 0x000fe20000000800 */
[----:B------:R-:W-:Y:S01]  /*4230*/  @!PT LDS RZ, [RZ] ;  /* 0x00000000fffff984 */ /* 0x000fe20000000800 */
[----:B------:R3:W-:Y:S06]  /*4240*/  MEMBAR.ALL.CTA ;  /* 0x0000000000007992 */ /* 0x0007ec0000008000 */
[----:B---3--:R-:W3:Y:S02]  /*4250*/  FENCE.VIEW.ASYNC.S ;  /* 0x00000000000073c6 */ /* 0x008ee40000000000 */
[----:B---3--:R3:W-:Y:S01]  /*4260*/  SYNCS.ARRIVE.TRANS64.RED.A1T0 RZ, [R0+URZ], RZ ;  /* 0x000000ff00ff79a7 */ /* 0x0087e200081004ff */
[----:B-1----:R-:W-:Y:S11]  /*4270*/  LOP3.LUT P3, RZ, R22, 0x1, RZ, 0xc0, !PT ;  /* 0x0000000116ff7812 */ /* 0x002ff6000786c0ff */
[----:B------:R-:W-:Y:S02]  /*4280*/  @!UPT UIADD3 URZ, UPT, UPT, URZ, URZ, URZ ;  /* 0x000000fffffff290 */ /* 0x000fe4000fffe0ff */
[----:B------:R-:W-:Y:S02]  /*4290*/  @P3 MOV R13, R20 ;  /* 0x00000014000d3202 */ /* 0x000fe40000000f00 */
[----:B------:R-:W-:Y:S01]  /*42a0*/  @P3 LOP3.LUT R8, R21, 0xffff, RZ, 0xc0, !PT ;  /* 0x0000ffff15083812 */ /* 0x000fe200078ec0ff */
[----:B---3--:R-:W-:Y:S06]  /*42b0*/  @!P0 BRA `(.L_x_79) ;  /* 0x0000000000a48947 */ /* 0x008fec0003800000 */
[----:B------:R-:W-:Y:S01]  /*42c0*/  IMAD.HI.U32 R31, R24, R7, RZ ;  /* 0x00000007181f7227 */ /* 0x000fe200078e00ff */
[----:B------:R-:W-:Y:S02]  /*42d0*/  ISETP.NE.AND P0, PT, R6, 0x1, PT ;  /* 0x000000010600780c */ /* 0x000fe40003f05270 */
[----:B------:R-:W-:Y:S01]  /*42e0*/  ISETP.NE.AND P2, PT, R40, 0x1, PT ;  /* 0x000000012800780c */ /* 0x000fe20003f45270 */
[----:B----4-:R-:W-:Y:S01]  /*42f0*/  IMAD.HI.U32 R34, R19, R16, RZ ;  /* 0x0000001013227227 */ /* 0x010fe200078e00ff */
[----:B------:R-:W-:Y:S02]  /*4300*/  SHF.R.U32.HI R31, RZ, R18, R31 ;  /* 0x00000012ff1f7219 */ /* 0x000fe4000001161f */
[----:B------:R-:W-:Y:S01]  /*4310*/  ISETP.NE.AND P5, PT, R2, 0x1, PT ;  /* 0x000000010200780c */ /* 0x000fe20003fa5270 */
[----:B------:R-:W-:Y:S01]  /*4320*/  IMAD.HI.U32 R36, R13, R16, RZ ;  /* 0x000000100d247227 */ /* 0x000fe200078e00ff */
[----:B------:R-:W-:Y:S02]  /*4330*/  SHF.R.U32.HI R34, RZ, R17, R34 ;  /* 0x00000011ff227219 */ /* 0x000fe40000011622 */
[----:B------:R-:W-:Y:S01]  /*4340*/  SEL R3, R24, R31, !P0 ;  /* 0x0000001f18037207 */ /* 0x000fe20004000000 */
[C---:B------:R-:W-:Y:S01]  /*4350*/  IMAD.HI.U32 R31, R8.reuse, R7, RZ ;  /* 0x00000007081f7227 */ /* 0x040fe200078e00ff */
[----:B------:R-:W-:Y:S02]  /*4360*/  SEL R11, R19, R34, !P5 ;  /* 0x00000022130b7207 */ /* 0x000fe40006800000 */
[----:B------:R-:W-:Y:S01]  /*4370*/  SHF.R.U32.HI R36, RZ, R17, R36 ;  /* 0x00000011ff247219 */ /* 0x000fe20000011624 */
[----:B------:R-:W-:Y:S01]  /*4380*/  IMAD.HI.U32 R38, R3, R4, RZ ;  /* 0x0000000403267227 */ /* 0x000fe200078e00ff */
[----:B------:R-:W-:Y:S03]  /*4390*/  SHF.R.U32.HI R31, RZ, R18, R31 ;  /* 0x00000012ff1f7219 */ /* 0x000fe6000001161f */
[----:B------:R-:W-:Y:S01]  /*43a0*/  IMAD.HI.U32 R34, R11, R4, RZ ;  /* 0x000000040b227227 */ /* 0x000fe200078e00ff */
[----:B------:R-:W-:Y:S02]  /*43b0*/  @P2 SHF.R.U32.HI R3, RZ, R5, R38 ;  /* 0x00000005ff032219 */ /* 0x000fe40000011626 */
[----:B------:R-:W-:Y:S02]  /*43c0*/  SEL R9, R8, R31, !P0 ;  /* 0x0000001f08097207 */ /* 0x000fe40004000000 */
[----:B------:R-:W-:Y:S01]  /*43d0*/  @P2 SHF.R.U32.HI R11, RZ, R5, R34 ;  /* 0x00000005ff0b2219 */ /* 0x000fe20000011622 */
[C---:B------:R-:W-:Y:S01]  /*43e0*/  IMAD R10, R40.reuse, R3, RZ ;  /* 0x00000003280a7224 */ /* 0x040fe200078e02ff */
[----:B------:R-:W-:Y:S01]  /*43f0*/  SEL R3, R13, R36, !P5 ;  /* 0x000000240d037207 */ /* 0x000fe20006800000 */
[C---:B------:R-:W-:Y:S03]  /*4400*/  IMAD.HI.U32 R14, R9.reuse, R4, RZ ;  /* 0x00000004090e7227 */ /* 0x040fe600078e00ff */
[----:B------:R-:W-:Y:S01]  /*4410*/  ISETP.GE.AND P0, PT, R9, R10, PT ;  /* 0x0000000a0900720c */ /* 0x000fe20003f06270 */
[C---:B------:R-:W-:Y:S01]  /*4420*/  IMAD R12, R40.reuse, R11, RZ ;  /* 0x0000000b280c7224 */ /* 0x040fe200078e02ff */
[-C--:B------:R-:W-:Y:S04]  /*4430*/  SHF.R.U32.HI R14, RZ, R5.reuse, R14 ;  /* 0x00000005ff0e7219 */ /* 0x080fe8000001160e */
[----:B------:R-:W-:Y:S02]  /*4440*/  ISETP.GE.OR P0, PT, R3, R12, P0 ;  /* 0x0000000c0300720c */ /* 0x000fe40000706670 */
[----:B------:R-:W-:Y:S05]  /*4450*/  SEL R15, R9, R14, !P2 ;  /* 0x0000000e090f7207 */ /* 0x000fea0005000000 */
[----:B------:R-:W-:Y:S04]  /*4460*/  IMAD.MOV R14, RZ, RZ, -R15 ;  /* 0x000000ffff0e7224 */ /* 0x000fe800078e0a0f */
[----:B------:R-:W-:Y:S02]  /*4470*/  IMAD R14, R40, R14, R9 ;  /* 0x0000000e280e7224 */ /* 0x000fe400078e0209 */
[C---:B------:R-:W-:Y:S05]  /*4480*/  @!P0 IMAD.HI.U32 R10, R3.reuse, R4, RZ ;  /* 0x00000004030a8227 */ /* 0x040fea00078e00ff */
[----:B------:R-:W-:Y:S04]  /*4490*/  @!P0 SHF.R.U32.HI R10, RZ, R5, R10 ;  /* 0x00000005ff0a8219 */ /* 0x000fe8000001160a */
[----:B------:R-:W-:Y:S01]  /*44a0*/  @!P0 SEL R0, R3, R10, !P2 ;  /* 0x0000000a03008207 */ /* 0x000fe20005000000 */
[----:B------:R-:W-:Y:S03]  /*44b0*/  IMAD.MOV R10, RZ, RZ, -R3 ;  /* 0x000000ffff0a7224 */ /* 0x000fe600078e0a03 */
[----:B------:R-:W-:Y:S01]  /*44c0*/  @!P0 IADD3 R15, PT, PT, R15, -R0, RZ ;  /* 0x800000000f0f8210 */ /* 0x000fe20007ffe0ff */
[----:B------:R-:W-:Y:S01]  /*44d0*/  @!P0 IMAD R0, R11, R14, R0 ;  /* 0x0000000e0b008224 */ /* 0x000fe200078e0200 */
[----:B------:R-:W-:Y:S01]  /*44e0*/  IADD3 R11, PT, PT, -R9, RZ, RZ ;  /* 0x000000ff090b7210 */ /* 0x000fe20007ffe1ff */
[----:B------:R-:W-:Y:S02]  /*44f0*/  IMAD R13, R2, R10, R13 ;  /* 0x0000000a020d7224 */ /* 0x000fe400078e020d */
[----:B------:R-:W-:Y:S02]  /*4500*/  @!P0 IMAD R9, R15, R40, R3 ;  /* 0x000000280f098224 */ /* 0x000fe400078e0203 */
[----:B------:R-:W-:Y:S02]  /*4510*/  @!P0 IMAD.MOV.U32 R3, RZ, RZ, R0 ;  /* 0x000000ffff038224 */ /* 0x000fe400078e0000 */
[----:B------:R-:W-:Y:S02]  /*4520*/  IMAD R8, R6, R11, R8 ;  /* 0x0000000b06087224 */ /* 0x000fe400078e0208 */
[----:B------:R-:W-:Y:S02]  /*4530*/  IMAD R13, R3, R2, R13 ;  /* 0x00000002030d7224 */ /* 0x000fe400078e020d */
[----:B------:R-:W-:Y:S02]  /*4540*/  IMAD R8, R9, R6, R8 ;  /* 0x0000000609087224 */ /* 0x000fe400078e0208 */
.L_x_79:
[----:B------:R-:W-:Y:S05]  /*4550*/  BRA.U UP1, `(.L_x_80) ;  /* 0x0000000101107547 */ /* 0x000fea000b800000 */
[----:B------:R-:W-:Y:S04]  /*4560*/  MOV R0, UR13 ;  /* 0x0000000d00007c02 */ /* 0x000fe80008000f00 */
[----:B------:R-:W-:Y:S04]  /*4570*/  SHF.L.U32 R3, R0, 0x1f, RZ ;  /* 0x0000001f00037819 */ /* 0x000fe800000006ff */
[----:B------:R-:W1:Y:S02]  /*4580*/  SYNCS.PHASECHK.TRANS64.TRYWAIT P0, [UR6+0xe8], R3 ;  /* 0x0000e803ff0075a7 */ /* 0x000e640008001106 */
[----:B-1----:R-:W-:Y:S05]  /*4590*/  @!P0 BRA `(.L_x_81) ;  /* 0x0000002c002c8947 */ /* 0x002fea0003800000 */
.L_x_80:
[----:B------:R-:W-:Y:S05]  /*45a0*/  BRA.U !UP3, `(.L_x_82) ;  /* 0x000000010b347547 */ /* 0x000fea000b800000 */
[----:B------:R-:W-:Y:S01]  /*45b0*/  UPLOP3.LUT UP0, UPT, UPT, UPT, UP2, 0x80, 0x8 ;  /* 0x000000000008789c */ /* 0x000fe20003f0f020 */
[----:B-1----:R-:W-:Y:S02]  /*45c0*/  HFMA2 R0, -RZ, RZ, 0, 5.9604644775390625e-08 ;  /* 0x00000001ff007431 */ /* 0x002fe400000001ff */
[----:B------:R-:W-:Y:S03]  /*45d0*/  IMAD.MOV.U32 R98, RZ, RZ, 0x1 ;  /* 0x00000001ff627424 */ /* 0x000fe600078e00ff */
[----:B------:R-:W-:Y:S05]  /*45e0*/  PLOP3.LUT P0, PT, PT, PT, UP0, 0x80, 0x8 ;  /* 0x000000000008781c */ /* 0x000fea0003f0f008 */
[----:B------:R-:W1:Y:S01]  /*45f0*/  @UP0 LDCU.64 UR8, c[0x0][0x888] ;  /* 0x00011100ff0807ac */ /* 0x000e620008000a00 */
[----:B------:R-:W-:Y:S07]  /*4600*/  @UP0 UIMAD UR7, UR36, UR4, URZ ;  /* 0x00000004240702a4 */ /* 0x000fee000f8e02ff */
[----:B------:R-:W-:Y:S01]  /*4610*/  @!P0 PRMT R98, R0, 0x7610, R98 ;  /* 0x0000761000628816 */ /* 0x000fe20000000062 */
[----:B-1----:R-:W-:Y:S03]  /*4620*/  @UP0 UIMAD.WIDE UR8, UR7, 0x4, UR8 ;  /* 0x00000004070808a5 */ /* 0x002fe6000f8e0208 */
[----:B------:R-:W1:Y:S03]  /*4630*/  @!UP0 LDCU UR7, c[0x0][0x880] ;  /* 0x00011000ff0787ac */ /* 0x000e660008000800 */
[----:B------:R-:W-:Y:S01]  /*4640*/  IMAD.U32 R10, RZ, RZ, UR8 ;  /* 0x00000008ff0a7e24 */ /* 0x000fe2000f8e00ff */
[----:B------:R-:W-:Y:S05]  /*4650*/  MOV R11, UR9 ;  /* 0x00000009000b7c02 */ /* 0x000fea0008000f00 */
[----:B-----5:R3:W5:Y:S02]  /*4660*/  @P0 LDG.E R48, desc[UR40][R10.64] ;  /* 0x000000280a300981 */ /* 0x020764000c1e1900 */
[----:B-1-3--:R-:W-:Y:S07]  /*4670*/  @!P0 IMAD.U32 R48, RZ, RZ, UR7 ;  /* 0x00000007ff308e24 */ /* 0x00afee000f8e00ff */
.L_x_82:
[----:B-----5:R-:W-:Y:S01]  /*4680*/  @!P4 ISETP.EQ.AND P5, PT, R48, RZ, PT ;  /* 0x000000ff3000c20c */ /* 0x020fe20003fa2270 */
[----:B------:R-:W-:Y:S01]  /*4690*/  @!UPT UIADD3 URZ, UPT, UPT, URZ, URZ, URZ ;  /* 0x000000fffffff290 */ /* 0x000fe2000fffe0ff */
[----:B------:R-:W-:Y:S11]  /*46a0*/  @!P4 BRA `(.L_x_83) ;  /* 0x000000000014c947 */ /* 0x000ff60003800000 */
[----:B------:R-:W-:Y:S02]  /*46b0*/  LOP3.LUT P0, RZ, R98, 0xff, RZ, 0xc0, !PT ;  /* 0x000000ff62ff7812 */ /* 0x000fe4000780c0ff */
[----:B------:R-:W-:Y:S04]  /*46c0*/  PLOP3.LUT P5, PT, PT, PT, UP0, 0x80, 0x8 ;  /* 0x000000000008781c */ /* 0x000fe80003faf008 */
[----:B------:R-:W-:Y:S07]  /*46d0*/  PLOP3.LUT P5, PT, P5, PT, PT, 0x8, 0x80 ;  /* 0x000000000080781c */ /* 0x000fee0002fae170 */
[----:B------:R-:W-:Y:S11]  /*46e0*/  @P0 ISETP.EQ.AND P5, PT, R48, RZ, PT ;  /* 0x000000ff3000020c */ /* 0x000ff60003fa2270 */
[----:B------:R-:W-:Y:S02]  /*46f0*/  @!UPT UIADD3 URZ, UPT, UPT, URZ, URZ, URZ ;  /* 0x000000fffffff290 */ /* 0x000fe4000fffe0ff */
.L_x_83:
[----:B------:R-:W3:Y:S01]  /*4700*/  SYNCS.PHASECHK.TRANS64.TRYWAIT P4, [UR6+0xd8], R26 ;  /* 0x0000d81aff0075a7 */ /* 0x000ee20008081106 */
[----:B------:R-:W-:Y:S01]  /*4710*/  @P3 SHF.R.U32.HI R27, RZ, 0x10, R21 ;  /* 0x00000010ff1b3819 */ /* 0x000fe20000011615 */
[----:B------:R-:W-:Y:S01]  /*4720*/  VIADD R29, R29, 0x1 ;  /* 0x000000011d1d7836 */ /* 0x000fe20000000000 */
[----:B------:R-:W5:Y:S08]  /*4730*/  LDC.64 R14, c[0x0][0xb10] ;  /* 0x0002c400ff0e7b82 */ /* 0x000f700000000a00 */
[----:B------:R-:W2:Y:S08]  /*4740*/  LDC.64 R10, c[0x0][0xb18] ;  /* 0x0002c600ff0a7b82 */ /* 0x000eb00000000a00 */
[----:B-1----:R-:W1:Y:S08]  /*4750*/  @!P1 LDC R0, c[0x0][0xb20] ;  /* 0x0002c800ff009b82 */ /* 0x002e700000000800 */
[----:B------:R-:W4:Y:S01]  /*4760*/  @!P1 LDC R3, c[0x0][0xb0c] ;  /* 0x0002c300ff039b82 */ /* 0x000f220000000800 */
[----:B-----5:R-:W-:Y:S05]  /*4770*/  @!P1 IMAD.HI.U32 R14, R13, R14, RZ ;  /* 0x0000000e0d0e9227 */ /* 0x020fea00078e00ff */
[----:B------:R-:W-:Y:S01]  /*4780*/  @!P1 SHF.R.U32.HI R14, RZ, R15, R14 ;  /* 0x0000000fff0e9219 */ /* 0x000fe2000001160e */
[----:B--2---:R-:W-:Y:S01]  /*4790*/  @!P1 IMAD.HI.U32 R11, R8, R11, RZ ;  /* 0x0000000b080b9227 */ /* 0x004fe200078e00ff */
[----:B------:R-:W-:Y:S04]  /*47a0*/  @!P1 ISETP.NE.AND P0, PT, R10, 0x1, PT ;  /* 0x000000010a00980c */ /* 0x000fe80003f05270 */
[----:B-1----:R-:W-:Y:S02]  /*47b0*/  @!P1 SHF.R.U32.HI R9, RZ, R0, R11 ;  /* 0x00000000ff099219 */ /* 0x002fe4000001160b */
[----:B----4-:R-:W-:Y:S02]  /*47c0*/  @!P1 ISETP.NE.AND P2, PT, R3, 0x1, PT ;  /* 0x000000010300980c */ /* 0x010fe40003f45270 */
[----:B------:R-:W-:Y:S02]  /*47d0*/  @!P1 SEL R9, R8, R9, !P0 ;  /* 0x0000000908099207 */ /* 0x000fe40004000000 */
[----:B------:R-:W-:Y:S02]  /*47e0*/  ELECT P0, URZ, PT ;  /* 0x0000000000ff782f */ /* 0x000fe40003800000 */
[----:B------:R-:W-:Y:S05]  /*47f0*/  @!P1 SEL R14, R13, R14, !P2 ;  /* 0x0000000e0d0e9207 */ /* 0x000fea0005000000 */
[----:B------:R-:W-:Y:S02]  /*4800*/  @!P1 IMAD.IADD R0, R9, 0x1, -R14 ;  /* 0x0000000109009824 */ /* 0x000fe400078e0a0e */
[----:B------:R-:W-:Y:S02]  /*4810*/  @!P1 IMAD.IADD R9, R14, 0x1, -R9 ;  /* 0x000000010e099824 */ /* 0x000fe400078e0a09 */
[----:B------:R-:W-:Y:S02]  /*4820*/  @!P1 IMAD R13, R0, R3, R13 ;  /* 0x00000003000d9224 */ /* 0x000fe400078e020d */
[----:B------:R-:W-:Y:S01]  /*4830*/  @!P1 IMAD R8, R9, R10, R8 ;  /* 0x0000000a09089224 */ /* 0x000fe200078e0208 */
[----:B---3--:R-:W-:Y:S06]  /*4840*/  @!P4 BRA `(.L_x_84) ;  /* 0x000000280098c947 */ /* 0x008fec0003800000 */
.L_x_153:
[----:B------:R-:W-:Y:S01]  /*4850*/  PLOP3.LUT P5, PT, P5, P0, PT, 0xf2, 0x2f ;  /* 0x00000000002f781c */ /* 0x000fe20002fa1e72 */
[----:B------:R-:W-:Y:S01]  /*4860*/  UMOV UR14, 0x0 ;  /* 0x00000000000e7882 */ /* 0x000fe20000000000 */
[----:B------:R-:W-:Y:S01]  /*4870*/  LOP3.LUT R30, R30, 0x1, RZ, 0x3c, !PT ;  /* 0x000000011e1e7812 */ /* 0x000fe200078e3cff */
[----:B------:R-:W-:Y:S01]  /*4880*/  UMOV UR15, 0x10000000 ;  /* 0x10000000000f7882 */ /* 0x000fe20000000000 */
[----:B------:R-:W-:Y:S01]  /*4890*/  UMOV UR12, UR36 ;  /* 0x00000024000c7c82 */ /* 0x000fe20008000000 */
[----:B------:R-:W-:Y:S08]  /*48a0*/  @P3 R2UR UR36, R27 ;  /* 0x000000001b2432ca */ /* 0x000ff000000e0000 */
[----:B-1----:R-:W-:Y:S01]  /*48b0*/  @!P5 IADD3 R3, P0, PT, R32, 0x580, RZ ;  /* 0x000005802003d810 */ /* 0x002fe20007f1e0ff */
[----:B------:R-:W-:Y:S01]  /*48c0*/  @!P5 IMAD.SHL.U32 R97, R97, 0x40, RZ ;  /* 0x000000406161d824 */ /* 0x000fe200078e00ff */
[----:B------:R-:W-:Y:S01]  /*48d0*/  VOTEU.ALL UP1, P5 ;  /* 0x0000000000ff7886 */ /* 0x000fe20002820000 */
[----:B------:R-:W-:Y:S01]  /*48e0*/  @!P5 IMAD.SHL.U32 R99, R99, 0x40, RZ ;  /* 0x000000406363d824 */ /* 0x000fe200078e00ff */
[----:B------:R-:W-:Y:S01]  /*48f0*/  @!P5 R2UR UR8, R3 ;  /* 0x000000000308d2ca */ /* 0x000fe200000e0000 */
[----:B------:R-:W-:Y:S01]  /*4900*/  @!P5 IMAD.X R0, RZ, RZ, R33, P0 ;  /* 0x000000ffff00d224 */ /* 0x000fe200000e0621 */
[----:B------:R-:W-:Y:S01]  /*4910*/  @!P5 R2UR UR10, R97 ;  /* 0x00000000610ad2ca */ /* 0x000fe200000e0000 */
[----:B------:R-:W-:Y:S01]  /*4920*/  @!UP1 UIADD3 UR9, UPT, UPT, UR6, 0xd0, URZ ;  /* 0x000000d006099890 */ /* 0x000fe2000fffe0ff */
[----:B------:R-:W-:Y:S01]  /*4930*/  @!P5 R2UR UR11, R99 ;  /* 0x00000000630bd2ca */ /* 0x000fe200000e0000 */
[----:B------:R-:W-:Y:S01]  /*4940*/  IMAD.IADD R97, R8, 0x1, R81 ;  /* 0x0000000108617824 */ /* 0x000fe200078e0251 */
[----:B------:R-:W-:Y:S01]  /*4950*/  @!P5 R2UR UR7, R0 ;  /* 0x000000000007d2ca */ /* 0x000fe200000e0000 */
[----:B------:R-:W-:Y:S01]  /*4960*/  IMAD.IADD R99, R13, 0x1, R96 ;  /* 0x000000010d637824 */ /* 0x000fe200078e0260 */
[C---:B------:R-:W-:Y:S04]  /*4970*/  ISETP.NE.AND P0, PT, R29.reuse, 0x2, PT ;  /* 0x000000021d00780c */ /* 0x040fe80003f05270 */
[----:B------:R-:W-:Y:S01]  /*4980*/  SEL R3, RZ, 0x1, P0 ;  /* 0x00000001ff037807 */ /* 0x000fe20000000000 */
[----:B------:R-:W-:Y:S01]  /*4990*/  IMAD.U32 R10, RZ, RZ, UR8 ;  /* 0x00000008ff0a7e24 */ /* 0x000fe2000f8e00ff */
[----:B------:R-:W-:Y:S01]  /*49a0*/  @!UP1 UIADD3 UR8, UPT, UPT, UR6, 0x200, URZ ;  /* 0x0000020006089890 */ /* 0x000fe2000fffe0ff */
[----:B------:R-:W-:Y:S01]  /*49b0*/  SEL R29, R29, RZ, P0 ;  /* 0x000000ff1d1d7207 */ /* 0x000fe20000000000 */
[----:B------:R-:W-:Y:S01]  /*49c0*/  VOTEU.ALL UP1, P5 ;  /* 0x0000000000ff7886 */ /* 0x000fe20002820000 */
[----:B------:R-:W-:Y:S02]  /*49d0*/  LOP3.LUT R28, R28, R3, RZ, 0x3c, !PT ;  /* 0x000000031c1c7212 */ /* 0x000fe400078e3cff */
[----:B------:R-:W-:Y:S01]  /*49e0*/  IMAD.U32 R11, RZ, RZ, UR7 ;  /* 0x00000007ff0b7e24 */ /* 0x000fe2000f8e00ff */
[----:B------:R-:W-:Y:S04]  /*49f0*/  @!P5 R2UR UR16, R10 ;  /* 0x000000000a10d2ca */ /* 0x000fe800000e0000 */
[----:B------:R-:W-:Y:S11]  /*4a00*/  @!P5 R2UR UR17, R11 ;  /* 0x000000000b11d2ca */ /* 0x000ff600000e0000 */
[----:B------:R-:W-:Y:S02]  /*4a10*/  @!UPT UIADD3 URZ, UPT, UPT, URZ, URZ, URZ ;  /* 0x000000fffffff290 */ /* 0x000fe4000fffe0ff */
[----:B------:R3:W-:Y:S01]  /*4a20*/  @!UP1 UTMALDG.3D [UR8], [UR16], desc[UR14] ;  /* 0x00000e08100095b4 */ /* 0x0007e20008011000 */
[----:B------:R3:W-:Y:S01]  /*4a30*/  @!P5 SYNCS.ARRIVE.TRANS64.RED.A0TR RZ, [UR6+0xd0], R25 ;  /* 0x0000d019ffffd9a7 */ /* 0x0007e20008300406 */
[----:B------:R-:W-:Y:S01]  /*4a40*/  UPLOP3.LUT UP1, UPT, UPT, UPT, UPT, 0x80, 0x8 ;  /* 0x000000000008789c */ /* 0x000fe20003f2f070 */
[----:B------:R-:W-:Y:S01]  /*4a50*/  SYNCS.ARRIVE.TRANS64.RED.A1T0 RZ, [UR37], RZ ;  /* 0x000000ffffff79a7 */ /* 0x000fe20008100425 */
[----:B------:R-:W-:Y:S09]  /*4a60*/  @P3 BRA `(.L_x_85) ;  /* 0xfffffff400b43947 */ /* 0x000ff2000383ffff */
[----:B------:R-:W-:Y:S07]  /*4a70*/  MOV R0, UR6 ;  /* 0x0000000600007c02 */ /* 0x000fee0008000f00 */
.L_x_86:
[----:B-1----:R-:W-:-:S04]  /*4a80*/  SHF.L.U32 R3, R30, 0x1f, RZ ;  /* 0x0000001f1e037819 */ /* 0x002fc800000006ff */
[----:B------:R1:W2:Y:S03]  /*4a90*/  SYNCS.PHASECHK.TRANS64.TRYWAIT P0, [R0+URZ+0xd8], R3 ;  /* 0x0000d803000075a7 */ /* 0x0002a600080011ff */
[----:B--2---:R-:W-:Y:S05]  /*4aa0*/  @!P0 NANOSLEEP.SYNCS 0x989680 ;  /* 0x009896800000895d */ /* 0x004fea0003900000 */
[----:B------:R-:W2:Y:S02]  /*4ab0*/  @!P0 SYNCS.PHASECHK.TRANS64 P0, [R0+URZ+0xd8], R3 ;  /* 0x0000d803000085a7 */ /* 0x000ea400080010ff */
[----:B--23--:R-:W-:Y:S05]  /*4ac0*/  @P0 EXIT ;  /* 0x000000000000094d */ /* 0x00cfea0003800000 */
[----:B------:R-:W-:Y:S05]  /*4ad0*/  BRA `(.L_x_86) ;  /* 0xfffffffc00e87947 */ /* 0x000fea000383ffff */
.L_x_77:
[----:B------:R-:W-:-:S06]  /*4ae0*/  UISETP.GE.AND UP1, UPT, UR8, 0x4, UPT ;  /* 0x000000040800788c */ /* 0x000fcc000bf26270 */
[----:B------:R-:W-:-:S13]  /*4af0*/  PLOP3.LUT P0, PT, PT, PT, UP1, 0x80, 0x8 ;  /* 0x000000000008781c */ /* 0x000fda0003f0f018 */
[----:B------:R-:W-:Y:S05]  /*4b00*/  @!P0 EXIT ;  /* 0x000000000000894d */ /* 0x000fea0003800000 */
[----:B------:R-:W-:Y:S01]  /*4b10*/  BAR.SYNC.DEFER_BLOCKING 0x6, 0xa0 ;  /* 0x0182800000007b1d */ /* 0x000fe20000010000 */
[C---:B------:R-:W-:Y:S02]  /*4b20*/  IMAD.SHL.U32 R5, R103.reuse, 0x40, RZ ;  /* 0x0000004067057824 */ /* 0x040fe400078e00ff */
[----:B------:R-:W-:Y:S02]  /*4b30*/  HFMA2 R113, -RZ, RZ, 0, 0 ;  /* 0x00000000ff717431 */ /* 0x000fe400000001ff */
[C---:B------:R-:W-:Y:S01]  /*4b40*/  IMAD.SHL.U32 R0, R103.reuse, 0x20, RZ ;  /* 0x0000002067007824 */ /* 0x040fe200078e00ff */
[----:B------:R-:W-:Y:S01]  /*4b50*/  CS2R R108, SRZ ;  /* 0x00000000006c7805 */ /* 0x000fe2000001ff00 */
[----:B------:R-:W-:Y:S01]  /*4b60*/  IMAD.SHL.U32 R105, R103, 0x8, RZ ;  /* 0x0000000867697824 */ /* 0x000fe200078e00ff */
[----:B------:R-:W-:Y:S01]  /*4b70*/  UMOV UR43, 0x400 ;  /* 0x00000400002b7882 */ /* 0x000fe20000000000 */
[----:B------:R-:W-:Y:S01]  /*4b80*/  LOP3.LUT R2, R5, 0x180, RZ, 0xc0, !PT ;  /* 0x0000018005027812 */ /* 0x000fe200078ec0ff */
[----:B------:R-:W-:Y:S01]  /*4b90*/  ULEA UR43, UR37, UR43, 0x18 ;  /* 0x0000002b252b7291 */ /* 0x000fe2000f8ec0ff */
[----:B------:R-:W1:Y:S01]  /*4ba0*/  LDC R101, c[0x0][0x370] ;  /* 0x0000dc00ff657b82 */ /* 0x000e620000000800 */
[----:B------:R-:W-:Y:S01]  /*4bb0*/  LOP3.LUT R0, R0, 0xc00, RZ, 0xc0, !PT ;  /* 0x00000c0000007812 */ /* 0x000fe200078ec0ff */
[C---:B------:R-:W-:Y:S01]  /*4bc0*/  IMAD.U32 R46, R103.reuse, 0x10000, RZ ;  /* 0x00010000672e7824 */ /* 0x040fe200078e00ff */
[----:B------:R-:W-:Y:S01]  /*4bd0*/  LOP3.LUT R105, R2, 0x30, R105, 0xf8, !PT ;  /* 0x0000003002697812 */ /* 0x000fe200078ef869 */
[C---:B------:R-:W-:Y:S01]  /*4be0*/  IMAD.SHL.U32 R2, R103.reuse, 0x2, RZ ;  /* 0x0000000267027824 */ /* 0x040fe200078e00ff */
[--C-:B------:R-:W-:Y:S01]  /*4bf0*/  LOP3.LUT R0, R0, 0x40, R5.reuse, 0xf8, !PT ;  /* 0x0000004000007812 */ /* 0x100fe200078ef805 */
[----:B------:R-:W-:Y:S01]  /*4c00*/  IMAD.SHL.U32 R104, R103, 0x10, RZ ;  /* 0x0000001067687824 */ /* 0x000fe200078e00ff */
[----:B------:R-:W-:Y:S01]  /*4c10*/  UIADD3 UR4, UPT, UPT, UR43, 0x1200, URZ ;  /* 0x000012002b047890 */ /* 0x000fe2000fffe0ff */
[----:B------:R-:W2:Y:S01]  /*4c20*/  LDC R42, c[0x0][0xb0c] ;  /* 0x0002c300ff2a7b82 */ /* 0x000ea20000000800 */
[----:B------:R-:W-:Y:S01]  /*4c30*/  LOP3.LUT R105, R105, 0x20, R2, 0x78, !PT ;  /* 0x0000002069697812 */ /* 0x000fe200078e7802 */
[----:B------:R-:W-:Y:S01]  /*4c40*/  IMAD.MOV.U32 R44, RZ, RZ, RZ ;  /* 0x000000ffff2c7224 */ /* 0x000fe200078e00ff */
[----:B------:R-:W-:Y:S01]  /*4c50*/  LOP3.LUT R0, R0, 0x200, R5, 0xf8, !PT ;  /* 0x0000020000007812 */ /* 0x000fe200078ef805 */
[----:B------:R-:W-:Y:S01]  /*4c60*/  IMAD.MOV.U32 R110, RZ, RZ, RZ ;  /* 0x000000ffff6e7224 */ /* 0x000fe200078e00ff */
[----:B------:R-:W-:Y:S01]  /*4c70*/  LOP3.LUT R46, R46, 0x600000, RZ, 0xc0, !PT ;  /* 0x006000002e2e7812 */ /* 0x000fe200078ec0ff */
[----:B------:R-:W-:Y:S01]  /*4c80*/  IMAD.U32 R111, RZ, RZ, UR4 ;  /* 0x00000004ff6f7e24 */ /* 0x000fe2000f8e00ff */
[----:B------:R-:W4:Y:S01]  /*4c90*/  LDS R3, [UR43+0x1a0] ;  /* 0x0001a02bff037984 */ /* 0x000f220008000800 */
[----:B------:R-:W1:Y:S01]  /*4ca0*/  LDC R100, c[0x0][0xb20] ;  /* 0x0002c800ff647b82 */ /* 0x000e620000000800 */
[----:B------:R-:W-:Y:S01]  /*4cb0*/  LOP3.LUT R105, R0, R105, RZ, 0xfc, !PT ;  /* 0x0000006900697212 */ /* 0x000fe200078efcff */
[----:B------:R-:W1:Y:S01]  /*4cc0*/  LDCU.64 UR46, c[0x0][0x348] ;  /* 0x00006900ff2e77ac */ /* 0x000e620008000a00 */
[----:B------:R-:W-:-:S02]  /*4cd0*/  LOP3.LUT R104, R104, 0x20, RZ, 0xc0, !PT ;  /* 0x0000002068687812 */ /* 0x000fc400078ec0ff */
[----:B------:R-:W-:Y:S01]  /*4ce0*/  IADD3 R5, PT, PT, R105, UR43, RZ ;  /* 0x0000002b69057c10 */ /* 0x000fe2000fffe0ff */
[----:B------:R-:W1:Y:S02]  /*4cf0*/  LDCU.64 UR38, c[0x0][0x888] ;  /* 0x00011100ff2677ac */ /* 0x000e640008000a00 */
[----:B------:R-:W1:Y:S01]  /*4d00*/  LDC R41, c[0x0][0xb30] ;  /* 0x0002cc00ff297b82 */ /* 0x000e620000000800 */
[----:B------:R-:W-:Y:S01]  /*4d10*/  IADD3 R104, PT, PT, -R104, 0x200, R5 ;  /* 0x0000020068687810 */ /* 0x000fe20007ffe105 */
[----:B------:R-:W-:-:S06]  /*4d20*/  UIADD3 UR42, UPT, UPT, UR43, 0x200, URZ ;  /* 0x000002002b2a7890 */ /* 0x000fcc000fffe0ff */
[----:B------:R-:W1:Y:S08]  /*4d30*/  LDC.64 R90, c[0x0][0xb10] ;  /* 0x0002c400ff5a7b82 */ /* 0x000e700000000a00 */
[----:B------:R-:W1:Y:S08]  /*4d40*/  LDC.64 R38, c[0x0][0xb18] ;  /* 0x0002c600ff267b82 */ /* 0x000e700000000a00 */
[----:B------:R-:W1:Y:S01]  /*4d50*/  LDC.64 R86, c[0x0][0x888] ;  /* 0x00022200ff567b82 */ /* 0x000e620000000a00 */
[----:B----4-:R-:W-:-:S07]  /*4d60*/  IMAD.IADD R46, R3, 0x1, R46 ;  /* 0x00000001032e7824 */ /* 0x010fce00078e022e */
[----:B------:R-:W4:Y:S08]  /*4d70*/  LDC.64 R36, c[0x0][0xb28] ;  /* 0x0002ca00ff247b82 */ /* 0x000f300000000a00 */
[----:B------:R-:W1:Y:S08]  /*4d80*/  LDC.64 R88, c[0x0][0x890] ;  /* 0x00022400ff587b82 */ /* 0x000e700000000a00 */
[----:B------:R-:W1:Y:S08]  /*4d90*/  LDC.64 R84, c[0x0][0x8b0] ;  /* 0x00022c00ff547b82 */ /* 0x000e700000000a00 */
[----:B------:R-:W1:Y:S08]  /*4da0*/  LDC.64 R82, c[0x0][0x8a8] ;  /* 0x00022a00ff527b82 */ /* 0x000e700000000a00 */
[----:B--2---:R-:W1:Y:S02]  /*4db0*/  LDC R102, c[0x0][0x374] ;  /* 0x0000dd00ff667b82 */ /* 0x004e640000000800 */
.L_x_104:
[----:B------:R-:W-:Y:S02]  /*4dc0*/  LEA R0, R113, UR43, 0x3 ;  /* 0x0000002b71007c11 */ /* 0x000fe4000f8e18ff */
[----:B------:R-:W-:Y:S02]  /*4dd0*/  SHF.L.U32 R3, R109, 0x1f, RZ ;  /* 0x0000001f6d037819 */ /* 0x000fe400000006ff */
[----:B------:R-:W-:Y:S02]  /*4de0*/  LEA R16, R113, UR43, 0x4 ;  /* 0x0000002b71107c11 */ /* 0x000fe4000f8e20ff */
[----:B--2---:R-:W2:Y:S02]  /*4df0*/  SYNCS.PHASECHK.TRANS64.TRYWAIT P0, [R0+URZ+0xf0], R3 ;  /* 0x0000f003000075a7 */ /* 0x004ea400080011ff */
[----:B-12---:R-:W-:Y:S05]  /*4e00*/  @!P0 BRA `(.L_x_87) ;  /* 0x0000002400408947 */ /* 0x006fea0003800000 */
.L_x_154:
[----:B------:R-:W4:Y:S01]  /*4e10*/  LDC.64 R12, c[0x0][0xb10] ;  /* 0x0002c400ff0c7b82 */ /* 0x000f220000000a00 */
[----:B------:R-:W4:Y:S01]  /*4e20*/  LDS.128 R16, [R16+0x180] ;  /* 0x0001800010107984 */ /* 0x000f220000000c00 */
[----:B-1----:R-:W-:Y:S01]  /*4e30*/  ISETP.NE.AND P1, PT, R41, 0x1, PT ;  /* 0x000000012900780c */ /* 0x002fe20003f25270 */
[----:B--2---:R-:W-:Y:S01]  /*4e40*/  VIADD R0, R0, 0x100 ;  /* 0x0000010000007836 */ /* 0x004fe20000000000 */
[----:B---3--:R-:W-:Y:S04]  /*4e50*/  ISETP.GE.AND P0, PT, R40, 0x1, PT ;  /* 0x000000012800780c */ /* 0x008fe80003f06270 */
[----:B------:R-:W1:Y:S01]  /*4e60*/  LDC.64 R10, c[0x0][0xb18] ;  /* 0x0002c600ff0a7b82 */ /* 0x000e620000000a00 */
[----:B------:R-:W-:Y:S01]  /*4e70*/  PRMT R0, RZ, 0x654, R0 ;  /* 0x00000654ff007816 */ /* 0x000fe20000000000 */
[----:B------:R-:W-:Y:S01]  /*4e80*/  @!PT LDS RZ, [RZ] ;  /* 0x00000000fffff984 */ /* 0x000fe20000000800 */
[----:B------:R-:W-:Y:S01]  /*4e90*/  @!PT LDS RZ, [RZ] ;  /* 0x00000000fffff984 */ /* 0x000fe20000000800 */
[----:B------:R-:W-:Y:S01]  /*4ea0*/  @!PT LDS RZ, [RZ] ;  /* 0x00000000fffff984 */ /* 0x000fe20000000800 */
[----:B------:R-:W-:Y:S01]  /*4eb0*/  @!PT LDS RZ, [RZ] ;  /* 0x00000000fffff984 */ /* 0x000fe20000000800 */
[----:B------:R2:W-:Y:S06]  /*4ec0*/  MEMBAR.ALL.CTA ;  /* 0x0000000000007992 */ /* 0x0005ec0000008000 */
[----:B--2---:R-:W2:Y:S01]  /*4ed0*/  FENCE.VIEW.ASYNC.S ;  /* 0x00000000000073c6 */ /* 0x004ea20000000000 */
[----:B------:R-:W3:Y:S08]  /*4ee0*/  @!P1 LDC R14, c[0x0][0xb20] ;  /* 0x0002c800ff0e9b82 */ /* 0x000ef00000000800 */
[----:B------:R-:W1:Y:S01]  /*4ef0*/  @!P1 LDC R9, c[0x0][0xb0c] ;  /* 0x0002c300ff099b82 */ /* 0x000e620000000800 */
[----:B--2---:R2:W-:Y:S01]  /*4f00*/  SYNCS.ARRIVE.TRANS64.RED.A1T0 RZ, [R0+URZ], RZ ;  /* 0x000000ff00ff79a7 */ /* 0x0045e200081004ff */
[----:B----4-:R-:W-:Y:S04]  /*4f10*/  LOP3.LUT P4, RZ, R18, 0x1, RZ, 0xc0, !PT ;  /* 0x0000000112ff7812 */ /* 0x010fe8000788c0ff */
[----:B------:R-:W-:Y:S09]  /*4f20*/  P2R R112, PR, RZ, 0x10 ;  /* 0x00000010ff707803 */ /* 0x000ff20000000000 */
[----:B------:R-:W-:Y:S02]  /*4f30*/  @P4 MOV R45, R16 ;  /* 0x00000010002d4202 */ /* 0x000fe40000000f00 */
[----:B------:R-:W-:Y:S01]  /*4f40*/  @P4 LOP3.LUT R43, R17, 0xffff, RZ, 0xc0, !PT ;  /* 0x0000ffff112b4812 */ /* 0x000fe200078ec0ff */
[----:B--2---:R-:W-:Y:S06]  /*4f50*/  @!P0 BRA `(.L_x_88) ;  /* 0x0000000000a48947 */ /* 0x004fec0003800000 */
[----:B------:R-:W-:Y:S01]  /*4f60*/  IMAD.HI.U32 R21, R102, R39, RZ ;  /* 0x0000002766157227 */ /* 0x000fe200078e00ff */
[----:B------:R-:W-:Y:S02]  /*4f70*/  ISETP.NE.AND P0, PT, R38, 0x1, PT ;  /* 0x000000012600780c */ /* 0x000fe40003f05270 */
[----:B------:R-:W-:Y:S01]  /*4f80*/  ISETP.NE.AND P2, PT, R40, 0x1, PT ;  /* 0x000000012800780c */ /* 0x000fe20003f45270 */
[----:B------:R-:W-:Y:S01]  /*4f90*/  IMAD.HI.U32 R20, R101, R90, RZ ;  /* 0x0000005a65147227 */ /* 0x000fe200078e00ff */
[----:B------:R-:W-:Y:S02]  /*4fa0*/  SHF.R.U32.HI R21, RZ, R100, R21 ;  /* 0x00000064ff157219 */ /* 0x000fe40000011615 */
[----:B------:R-:W-:Y:S01]  /*4fb0*/  ISETP.NE.AND P3, PT, R42, 0x1, PT ;  /* 0x000000012a00780c */ /* 0x000fe20003f65270 */
[----:B------:R-:W-:Y:S01]  /*4fc0*/  IMAD.HI.U32 R24, R45, R90, RZ ;  /* 0x0000005a2d187227 */ /* 0x000fe200078e00ff */
[----:B------:R-:W-:Y:S02]  /*4fd0*/  SHF.R.U32.HI R20, RZ, R91, R20 ;  /* 0x0000005bff147219 */ /* 0x000fe40000011614 */
[----:B------:R-:W-:Y:S01]  /*4fe0*/  SEL R3, R102, R21, !P0 ;  /* 0x0000001566037207 */ /* 0x000fe20004000000 */
[----:B------:R-:W-:Y:S01]  /*4ff0*/  IMAD.HI.U32 R21, R43, R39, RZ ;  /* 0x000000272b157227 */ /* 0x000fe200078e00ff */
[----:B------:R-:W-:Y:S02]  /*5000*/  SEL R7, R101, R20, !P3 ;  /* 0x0000001465077207 */ /* 0x000fe40005800000 */
[----:B------:R-:W-:Y:S01]  /*5010*/  SHF.R.U32.HI R24, RZ, R91, R24 ;  /* 0x0000005bff187219 */ /* 0x000fe20000011618 */
[-C--:B------:R-:W-:Y:S04]  /*5020*/  IMAD.HI.U32 R20, R3, R36.reuse, RZ ;  /* 0x0000002403147227 */ /* 0x080fe800078e00ff */
[----:B------:R-:W-:Y:S01]  /*5030*/  IMAD.HI.U32 R22, R7, R36, RZ ;  /* 0x0000002407167227 */ /* 0x000fe200078e00ff */
[-C--:B------:R-:W-:Y:S02]  /*5040*/  @P2 SHF.R.U32.HI R3, RZ, R37.reuse, R20 ;  /* 0x00000025ff032219 */ /* 0x080fe40000011614 */
[----:B------:R-:W-:Y:S02]  /*5050*/  SHF.R.U32.HI R20, RZ, R100, R21 ;  /* 0x00000064ff147219 */ /* 0x000fe40000011615 */
[----:B------:R-:W-:Y:S01]  /*5060*/  @P2 SHF.R.U32.HI R7, RZ, R37, R22 ;  /* 0x00000025ff072219 */ /* 0x000fe20000011616 */
[C---:B------:R-:W-:Y:S01]  /*5070*/  IMAD R2, R40.reuse, R3, RZ ;  /* 0x0000000328027224 */ /* 0x040fe200078e02ff */
[----:B------:R-:W-:Y:S02]  /*5080*/  SEL R5, R43, R20, !P0 ;  /* 0x000000142b057207 */ /* 0x000fe40004000000 */
[----:B------:R-:W-:Y:S01]  /*5090*/  SEL R3, R45, R24, !P3 ;  /* 0x000000182d037207 */ /* 0x000fe20005800000 */
[----:B------:R-:W-:Y:S01]  /*50a0*/  IMAD R4, R40, R7, RZ ;  /* 0x0000000728047224 */ /* 0x000fe200078e02ff */
[C---:B------:R-:W-:Y:S01]  /*50b0*/  ISETP.GE.AND P0, PT, R5.reuse, R2, PT ;  /* 0x000000020500720c */ /* 0x040fe20003f06270 */
[----:B------:R-:W-:Y:S03]  /*50c0*/  IMAD.HI.U32 R6, R5, R36, RZ ;  /* 0x0000002405067227 */ /* 0x000fe600078e00ff */
[----:B------:R-:W-:Y:S01]  /*50d0*/  ISETP.GE.OR P0, PT, R3, R4, P0 ;  /* 0x000000040300720c */ /* 0x000fe20000706670 */
[----:B------:R-:W-:Y:S01]  /*50e0*/  IMAD.MOV R4, RZ, RZ, -R3 ;  /* 0x000000ffff047224 */ /* 0x000fe200078e0a03 */
[-C--:B------:R-:W-:Y:S03]  /*50f0*/  SHF.R.U32.HI R6, RZ, R37.reuse, R6 ;  /* 0x00000025ff067219 */ /* 0x080fe60000011606 */
[----:B------:R-:W-:Y:S01]  /*5100*/  IMAD R45, R42, R4, R45 ;  /* 0x000000042a2d7224 */ /* 0x000fe200078e022d */
[----:B------:R-:W-:Y:S05]  /*5110*/  SEL R15, R5, R6, !P2 ;  /* 0x00000006050f7207 */ /* 0x000fea0005000000 */
[----:B------:R-:W-:Y:S02]  /*5120*/  IMAD.MOV R6, RZ, RZ, -R15 ;  /* 0x000000ffff067224 */ /* 0x000fe400078e0a0f */
[C---:B------:R-:W-:Y:S04]  /*5130*/  @!P0 IMAD.HI.U32 R2, R3.reuse, R36, RZ ;  /* 0x0000002403028227 */ /* 0x040fe800078e00ff */
[----:B------:R-:W-:Y:S01]  /*5140*/  IMAD R6, R40, R6, R5 ;  /* 0x0000000628067224 */ /* 0x000fe200078e0205 */
[----:B------:R-:W-:Y:S04]  /*5150*/  @!P0 SHF.R.U32.HI R2, RZ, R37, R2 ;  /* 0x00000025ff028219 */ /* 0x000fe80000011602 */
[----:B------:R-:W-:Y:S02]  /*5160*/  @!P0 SEL R0, R3, R2, !P2 ;  /* 0x0000000203008207 */ /* 0x000fe40005000000 */
[----:B------:R-:W-:Y:S02]  /*5170*/  IADD3 R2, PT, PT, -R5, RZ, RZ ;  /* 0x000000ff05027210 */ /* 0x000fe40007ffe1ff */
[----:B------:R-:W-:Y:S01]  /*5180*/  @!P0 IADD3 R8, PT, PT, R15, -R0, RZ ;  /* 0x800000000f088210 */ /* 0x000fe20007ffe0ff */
[----:B------:R-:W-:Y:S02]  /*5190*/  @!P0 IMAD R0, R7, R6, R0 ;  /* 0x0000000607008224 */ /* 0x000fe400078e0200 */
[----:B------:R-:W-:Y:S02]  /*51a0*/  IMAD R43, R38, R2, R43 ;  /* 0x00000002262b7224 */ /* 0x000fe400078e022b */
[----:B------:R-:W-:Y:S02]  /*51b0*/  @!P0 IMAD R5, R8, R40, R3 ;  /* 0x0000002808058224 */ /* 0x000fe400078e0203 */
[----:B------:R-:W-:Y:S04]  /*51c0*/  @!P0 IMAD.MOV.U32 R3, RZ, RZ, R0 ;  /* 0x000000ffff038224 */ /* 0x000fe800078e0000 */
[----:B------:R-:W-:Y:S02]  /*51d0*/  IMAD R45, R3, R42, R45 ;  /* 0x0000002a032d7224 */ /* 0x000fe400078e022d */
[----:B------:R-:W-:Y:S07]  /*51e0*/  IMAD R43, R5, R38, R43 ;  /* 0x00000026052b7224 */ /* 0x000fee00078e022b */
.L_x_88:
[----:B------:R-:W-:Y:S01]  /*51f0*/  @!P1 IMAD.HI.U32 R0, R45, R12, RZ ;  /* 0x0000000c2d009227 */ /* 0x000fe200078e00ff */
[----:B-1----:R-:W-:Y:S01]  /*5200*/  @!P1 ISETP.NE.AND P0, PT, R10, 0x1, PT ;  /* 0x000000010a00980c */ /* 0x002fe20003f05270 */
[----:B------:R-:W-:Y:S01]  /*5210*/  ULOP3.LUT UP0, URZ, UR42, 0x1b0, URZ, 0xc0, !UPT ;  /* 0x000001b02aff7892 */ /* 0x000fe2000f80c0ff */
[----:B------:R-:W-:Y:S01]  /*5220*/  @!P1 ISETP.NE.AND P2, PT, R9, 0x1, PT ;  /* 0x000000010900980c */ /* 0x000fe20003f45270 */
[----:B------:R-:W-:Y:S01]  /*5230*/  @!P1 IMAD.HI.U32 R3, R43, R11, RZ ;  /* 0x0000000b2b039227 */ /* 0x000fe200078e00ff */
[----:B------:R-:W-:Y:S02]  /*5240*/  @!P1 SHF.R.U32.HI R0, RZ, R13, R0 ;  /* 0x0000000dff009219 */ /* 0x000fe40000011600 */
[----:B------:R-:W-:Y:S01]  /*5250*/  @P4 SHF.R.U32.HI R107, RZ, 0x10, R17 ;  /* 0x00000010ff6b4819 */ /* 0x000fe20000011611 */
[----:B------:R-:W-:Y:S01]  /*5260*/  VIADD R113, R113, 0x1 ;  /* 0x0000000171717836 */ /* 0x000fe20000000000 */
[----:B---3--:R-:W-:Y:S02]  /*5270*/  @!P1 SHF.R.U32.HI R2, RZ, R14, R3 ;  /* 0x0000000eff029219 */ /* 0x008fe40000011603 */
[----:B------:R-:W-:Y:S02]  /*5280*/  @!P1 SEL R3, R45, R0, !P2 ;  /* 0x000000002d039207 */ /* 0x000fe40005000000 */
[----:B------:R-:W-:Y:S05]  /*5290*/  @!P1 SEL R2, R43, R2, !P0 ;  /* 0x000000022b029207 */ /* 0x000fea0004000000 */
[----:B------:R-:W-:Y:S02]  /*52a0*/  @!P1 IMAD.IADD R0, R2, 0x1, -R3 ;  /* 0x0000000102009824 */ /* 0x000fe400078e0a03 */
[----:B------:R-:W-:Y:S02]  /*52b0*/  @!P1 IMAD.IADD R2, R3, 0x1, -R2 ;  /* 0x0000000103029824 */ /* 0x000fe400078e0a02 */
[----:B------:R-:W-:Y:S02]  /*52c0*/  @!P1 IMAD R45, R0, R9, R45 ;  /* 0x00000009002d9224 */ /* 0x000fe400078e022d */
[----:B------:R-:W-:Y:S01]  /*52d0*/  @!P1 IMAD R43, R2, R10, R43 ;  /* 0x0000000a022b9224 */ /* 0x000fe200078e022b */
[----:B------:R-:W-:Y:S06]  /*52e0*/  BRA.U !UP0, `(.L_x_89) ;  /* 0x0000000108407547 */ /* 0x000fec000b800000 */
[----:B------:R-:W1:Y:S01]  /*52f0*/  LDCU.64 UR8, c[0x4][0x80] ;  /* 0x01001000ff0877ac */ /* 0x000e620008000a00 */
[----:B------:R-:W-:Y:S01]  /*5300*/  MOV R3, 0x0 ;  /* 0x0000000000037802 */ /* 0x000fe20000000f00 */
[----:B------:R-:W-:Y:S02]  /*5310*/  HFMA2 R12, -RZ, RZ, 0, 5.9604644775390625e-08 ;  /* 0x00000001ff0c7431 */ /* 0x000fe400000001ff */
[----:B------:R-:W-:Y:S02]  /*5320*/  IMAD.MOV.U32 R8, RZ, RZ, 0x70 ;  /* 0x00000070ff087424 */ /* 0x000fe400078e00ff */
[----:B------:R-:W-:Y:S01]  /*5330*/  IMAD.MOV.U32 R13, RZ, RZ, RZ ;  /* 0x000000ffff0d7224 */ /* 0x000fe200078e00ff */
[----:B------:R-:W2:Y:S01]  /*5340*/  LDCU.64 UR6, c[0x4][0x88] ;  /* 0x01001100ff0677ac */ /* 0x000ea20008000a00 */
[----:B------:R-:W3:Y:S01]  /*5350*/  LDC.64 R2, c[0x4][R3] ;  /* 0x0100000003027b82 */ /* 0x000ee20000000a00 */
[----:B------:R-:W4:Y:S01]  /*5360*/  LDCU.64 UR4, c[0x4][0x8] ;  /* 0x01000100ff0477ac */ /* 0x000f220008000a00 */
[----:B-1----:R-:W-:Y:S01]  /*5370*/  MOV R5, UR9 ;  /* 0x0000000900057c02 */ /* 0x002fe20008000f00 */
[----:B------:R-:W-:Y:S01]  /*5380*/  IMAD.U32 R4, RZ, RZ, UR8 ;  /* 0x00000008ff047e24 */ /* 0x000fe2000f8e00ff */
[----:B--2---:R-:W-:Y:S01]  /*5390*/  MOV R7, UR7 ;  /* 0x0000000700077c02 */ /* 0x004fe20008000f00 */
[----:B------:R-:W-:Y:S01]  /*53a0*/  IMAD.U32 R6, RZ, RZ, UR6 ;  /* 0x00000006ff067e24 */ /* 0x000fe2000f8e00ff */
[----:B----4-:R-:W-:Y:S01]  /*53b0*/  MOV R11, UR5 ;  /* 0x00000005000b7c02 */ /* 0x010fe20008000f00 */
[----:B------:R-:W-:Y:S02]  /*53c0*/  IMAD.U32 R10, RZ, RZ, UR4 ;  /* 0x00000004ff0a7e24 */ /* 0x000fe4000f8e00ff */
[----:B------:R-:W-:Y:S07]  /*53d0*/  LEPC R20, `(.L_x_89) ;  /* 0x000000001014794e */ /* 0x000fee0000000000 */
[----:B---3-5:R-:W-:Y:S05]  /*53e0*/  CALL.ABS.NOINC R2 ;  /* 0x0000000002007343 */ /* 0x028fea0003c00000 */
.L_x_89:
[----:B------:R-:W-:Y:S01]  /*53f0*/  LOP3.LUT P0, RZ, R111, 0x1b0, RZ, 0xc0, !PT ;  /* 0x000001b06fff7812 */ /* 0x000fe2000780c0ff */
[----:B------:R-:W-:Y:S11]  /*5400*/  BSSY.RECONVERGENT B6, `(.L_x_90) ;  /* 0x0000013000067945 */ /* 0x000ff60003800200 */
[----:B------:R-:W-:Y:S01]  /*5410*/  @!UPT UIADD3 URZ, UPT, UPT, URZ, URZ, URZ ;  /* 0x000000fffffff290 */ /* 0x000fe2000fffe0ff */
[----:B------:R-:W-:Y:S05]  /*5420*/  @!P0 BRA `(.L_x_91) ;  /* 0x0000000000408947 */ /* 0x000fea0003800000 */
        /* <DEDUP_REMOVED lines=16> */
.L_x_91:
[----:B------:R-:W-:Y:S05]  /*5530*/  BSYNC.RECONVERGENT B6 ;  /* 0x0000000000067941 */ /* 0x000fea0003800200 */
.L_x_90:
[----:B------:R-:W-:Y:S01]  /*5540*/  ISETP.NE.U32.AND P3, PT, R88, RZ, PT ;  /* 0x000000ff5800720c */ /* 0x000fe20003f65070 */
[----:B------:R-:W-:Y:S01]  /*5550*/  UISETP.NE.AND UP1, UPT, UR44, URZ, UPT ;  /* 0x000000ff2c00728c */ /* 0x000fe2000bf25270 */
[----:B------:R-:W-:Y:S02]  /*5560*/  ISETP.NE.U32.AND P4, PT, R84, RZ, PT ;  /* 0x000000ff5400720c */ /* 0x000fe40003f85070 */
[----:B------:R-:W-:Y:S02]  /*5570*/  ISETP.NE.AND.EX P3, PT, R89, RZ, PT, P3 ;  /* 0x000000ff5900720c */ /* 0x000fe40003f65330 */
[----:B------:R-:W-:Y:S02]  /*5580*/  PLOP3.LUT P1, PT, PT, PT, PT, 0x8, 0x80 ;  /* 0x000000000080781c */ /* 0x000fe40003f2e170 */
[----:B------:R-:W-:Y:S02]  /*5590*/  PLOP3.LUT P0, PT, PT, PT, UP1, 0x80, 0x8 ;  /* 0x000000000008781c */ /* 0x000fe40003f0f018 */
[----:B------:R-:W-:Y:S02]  /*55a0*/  ISETP.NE.AND.EX P4, PT, R85, RZ, PT, P4 ;  /* 0x000000ff5500720c */ /* 0x000fe40003f85340 */
[----:B------:R-:W1:Y:S09]  /*55b0*/  @UP1 LDCU.64 UR4, c[0x0][0x888] ;  /* 0x00011100ff0417ac */ /* 0x000e720008000a00 */
[----:B------:R-:W-:Y:S01]  /*55c0*/  @P0 PLOP3.LUT P1, PT, P3, PT, PT, 0x80, 0x8 ;  /* 0x000000000008081c */ /* 0x000fe20001f2f070 */
[----:B-1----:R-:W-:Y:S04]  /*55d0*/  @UP1 UISETP.NE.U32.AND UP0, UPT, UR4, URZ, UPT ;  /* 0x000000ff0400128c */ /* 0x002fe8000bf05070 */
[----:B------:R-:W-:Y:S04]  /*55e0*/  @UP1 UISETP.NE.AND.EX UP0, UPT, UR5, URZ, UPT, UP0 ;  /* 0x000000ff0500128c */ /* 0x000fe8000bf05300 */
[----:B------:R-:W-:Y:S01]  /*55f0*/  @UP1 USEL UR4, URZ, 0xffffffff, UP0 ;  /* 0xffffffffff041887 */ /* 0x000fe20008000000 */
[----:B------:R-:W-:Y:S11]  /*5600*/  @!P3 BRA `(.L_x_92) ;  /* 0x00000000002cb947 */ /* 0x000ff60003800000 */
[----:B------:R-:W-:Y:S01]  /*5610*/  ISETP.NE.U32.AND P2, PT, R86, RZ, PT ;  /* 0x000000ff5600720c */ /* 0x000fe20003f45070 */
[----:B------:R-:W-:Y:S03]  /*5620*/  IMAD.MOV.U32 R98, RZ, RZ, 0x1 ;  /* 0x00000001ff627424 */ /* 0x000fe600078e00ff */
[----:B------:R-:W-:Y:S11]  /*5630*/  ISETP.NE.AND.EX P2, PT, R87, RZ, PT, P2 ;  /* 0x000000ff5700720c */ /* 0x000ff60003f45320 */
[----:B------:R-:W-:Y:S02]  /*5640*/  @!UPT UIADD3 URZ, UPT, UPT, URZ, URZ, URZ ;  /* 0x000000fffffff290 */ /* 0x000fe4000fffe0ff */
[----:B------:R-:W1:Y:S01]  /*5650*/  @P2 LDC.64 R2, c[0x0][0x888] ;  /* 0x00022200ff022b82 */ /* 0x000e620000000a00 */
[----:B------:R-:W-:Y:S04]  /*5660*/  @P2 IMAD R0, R88, UR36, RZ ;  /* 0x0000002458002c24 */ /* 0x000fe8000f8e02ff */
[----:B-1----:R-:W-:Y:S04]  /*5670*/  @P2 IMAD.WIDE R2, R0, 0x4, R2 ;  /* 0x0000000400022825 */ /* 0x002fe800078e0202 */
[----:B------:R-:W-:Y:S01]  /*5680*/  HFMA2 R0, -RZ, RZ, 0, 5.9604644775390625e-08 ;  /* 0x00000001ff007431 */ /* 0x000fe200000001ff */
[----:B-----5:R1:W5:Y:S04]  /*5690*/  @P2 LDG.E R48, desc[UR40][R2.64] ;  /* 0x0000002802302981 */ /* 0x020368000c1e1900 */
[----:B------:R-:W-:Y:S01]  /*56a0*/  @!P2 PRMT R98, R0, 0x7610, R98 ;  /* 0x000076100062a816 */ /* 0x000fe20000000062 */
[----:B-1----:R-:W2:Y:S06]  /*56b0*/  @!P2 LDC R48, c[0x0][0x880] ;  /* 0x00022000ff30ab82 */ /* 0x002eac0000000800 */
.L_x_92:
[----:B------:R-:W-:Y:S05]  /*56c0*/  @!P4 BRA `(.L_x_93) ;  /* 0x000000000020c947 */ /* 0x000fea0003800000 */
[----:B------:R-:W-:Y:S04]  /*56d0*/  ISETP.NE.U32.AND P2, PT, R82, RZ, PT ;  /* 0x000000ff5200720c */ /* 0x000fe80003f45070 */
[----:B------:R-:W-:Y:S11]  /*56e0*/  ISETP.NE.AND.EX P2, PT, R83, RZ, PT, P2 ;  /* 0x000000ff5300720c */ /* 0x000ff60003f45320 */
[----:B------:R-:W-:Y:S02]  /*56f0*/  @!UPT UIADD3 URZ, UPT, UPT, URZ, URZ, URZ ;  /* 0x000000fffffff290 */ /* 0x000fe4000fffe0ff */
[----:B------:R-:W1:Y:S01]  /*5700*/  @P2 LDC.64 R2, c[0x0][0x8a8] ;  /* 0x00022a00ff022b82 */ /* 0x000e620000000a00 */
[----:B------:R-:W-:Y:S04]  /*5710*/  @P2 IMAD R0, R84, UR36, RZ ;  /* 0x0000002454002c24 */ /* 0x000fe8000f8e02ff */
[----:B-1----:R-:W-:Y:S05]  /*5720*/  @P2 IMAD.WIDE R2, R0, 0x4, R2 ;  /* 0x0000000400022825 */ /* 0x002fea00078e0202 */
[----:B-----5:R1:W5:Y:S02]  /*5730*/  @P2 LDG.E R47, desc[UR40][R2.64] ;  /* 0x00000028022f2981 */ /* 0x020364000c1e1900 */
[----:B-1----:R-:W3:Y:S02]  /*5740*/  @!P2 LDC R47, c[0x0][0x8a0] ;  /* 0x00022800ff2fab82 */ /* 0x002ee40000000800 */
.L_x_93:
[----:B--2--5:R-:W-:Y:S01]  /*5750*/  @P0 ISETP.NE.AND P4, PT, R48, RZ, PT ;  /* 0x000000ff3000020c */ /* 0x024fe20003f85270 */
[----:B------:R-:W-:Y:S01]  /*5760*/  IMAD.U32 R0, RZ, RZ, UR4 ;  /* 0x00000004ff007e24 */ /* 0x000fe2000f8e00ff */
[----:B------:R-:W-:Y:S01]  /*5770*/  @P0 LOP3.LUT P2, RZ, R98, 0xff, RZ, 0xc0, !PT ;  /* 0x000000ff62ff0812 */ /* 0x000fe2000784c0ff */
[----:B------:R-:W-:Y:S01]  /*5780*/  BSSY B1, `(.L_x_94) ;  /* 0x0000039000017945 */ /* 0x000fe20003800000 */
[----:B------:R-:W-:Y:S02]  /*5790*/  @P0 SEL R9, RZ, 0xffffffff, P4 ;  /* 0xffffffffff090807 */ /* 0x000fe40002000000 */
[----:B------:R-:W-:Y:S02]  /*57a0*/  CS2R R58, SRZ ;  /* 0x00000000003a7805 */ /* 0x000fe4000001ff00 */
[----:B------:R-:W-:Y:S02]  /*57b0*/  LEA R92, R44, UR43, 0x3 ;  /* 0x0000002b2c5c7c11 */ /* 0x000fe4000f8e18ff */
[----:B------:R-:W-:Y:S02]  /*57c0*/  CS2R R56, SRZ ;  /* 0x0000000000387805 */ /* 0x000fe4000001ff00 */
[----:B------:R-:W-:Y:S02]  /*57d0*/  @P1 SEL R9, R0, R9, !P2 ;  /* 0x0000000900091207 */ /* 0x000fe40005000000 */
[----:B------:R-:W-:Y:S02]  /*57e0*/  CS2R R54, SRZ ;  /* 0x0000000000367805 */ /* 0x000fe4000001ff00 */
[----:B------:R-:W-:Y:S02]  /*57f0*/  SHF.L.U32 R7, R110, 0x1f, RZ ;  /* 0x0000001f6e077819 */ /* 0x000fe400000006ff */
[----:B------:R-:W-:Y:S02]  /*5800*/  CS2R R52, SRZ ;  /* 0x0000000000347805 */ /* 0x000fe4000001ff00 */
[----:B------:R-:W-:Y:S02]  /*5810*/  @P0 LOP3.LUT R9, R9, 0x1, RZ, 0xc0, !PT ;  /* 0x0000000109090812 */ /* 0x000fe400078ec0ff */
[C---:B------:R-:W-:Y:S02]  /*5820*/  LEA.HI R5, R44.reuse, R44, RZ, 0x1 ;  /* 0x0000002c2c057211 */ /* 0x040fe400078f08ff */
[----:B------:R-:W-:Y:S02]  /*5830*/  ISETP.NE.U32.OR P1, PT, R9, 0x1, !P0 ;  /* 0x000000010900780c */ /* 0x000fe40004725470 */
[----:B------:R-:W-:Y:S01]  /*5840*/  PLOP3.LUT P5, PT, PT, PT, PT, 0x8, 0x80 ;  /* 0x000000000080781c */ /* 0x000fe20003fae170 */
[C---:B------:R-:W-:Y:S01]  /*5850*/  IMAD.SHL.U32 R3, R5.reuse, 0x20, RZ ;  /* 0x0000002005037824 */ /* 0x040fe200078e00ff */
[----:B------:R-:W-:Y:S04]  /*5860*/  LOP3.LUT R5, R5, 0xffe, RZ, 0xc0, !PT ;  /* 0x00000ffe05057812 */ /* 0x000fe800078ec0ff */
[----:B------:R-:W-:Y:S01]  /*5870*/  LOP3.LUT R3, R3, 0xffffffc0, RZ, 0xc0, !PT ;  /* 0xffffffc003037812 */ /* 0x000fe200078ec0ff */
[----:B------:R-:W-:Y:S04]  /*5880*/  IMAD.IADD R32, R44, 0x1, -R5 ;  /* 0x000000012c207824 */ /* 0x000fe800078e0a05 */
[----:B------:R-:W-:Y:S01]  /*5890*/  @P1 SHF.L.U32 R2, R108, 0x1f, RZ ;  /* 0x0000001f6c021819 */ /* 0x000fe200000006ff */
[----:B------:R-:W-:Y:S03]  /*58a0*/  IMAD.IADD R3, R46, 0x1, R3 ;  /* 0x000000012e037824 */ /* 0x000fe600078e0203 */
[----:B------:R-:W1:Y:S01]  /*58b0*/  @P1 SYNCS.PHASECHK.TRANS64.TRYWAIT P0, [UR43+0xd0], R2 ;  /* 0x0000d002ff0015a7 */ /* 0x000e62000800112b */
[----:B------:R-:W-:Y:S01]  /*58c0*/  IMAD R32, R32, 0x100000, R3 ;  /* 0x0010000020207824 */ /* 0x000fe200078e0203 */
[----:B------:R2:W4:Y:S01]  /*58d0*/  SYNCS.PHASECHK.TRANS64.TRYWAIT P4, [R92+URZ+0x110], R7 ;  /* 0x000110075c0075a7 */ /* 0x00052200080811ff */
[----:B-1----:R-:W-:Y:S01]  /*58e0*/  @P1 PLOP3.LUT P5, PT, P0, PT, PT, 0x8, 0x80 ;  /* 0x000000000080181c */ /* 0x002fe200007ae170 */
[----:B------:R-:W-:Y:S01]  /*58f0*/  @!UPT UIADD3 URZ, UPT, UPT, URZ, URZ, URZ ;  /* 0x000000fffffff290 */ /* 0x000fe2000fffe0ff */
[----:B--2---:R-:W-:Y:S11]  /*5900*/  @!P1 BRA `(.L_x_95) ;  /* 0x0000000000809947 */ /* 0x004ff60003800000 */
[----:B------:R-:W-:Y:S01]  /*5910*/  ISETP.NE.U32.AND P0, PT, RZ, UR38, PT ;  /* 0x00000026ff007c0c */ /* 0x000fe2000bf05070 */
[----:B------:R-:W-:Y:S01]  /*5920*/  BSSY B0, `(.L_x_96) ;  /* 0x0000012000007945 */ /* 0x000fe20003800000 */
[----:B------:R-:W-:Y:S02]  /*5930*/  ISETP.NE.AND P2, PT, R48, RZ, PT ;  /* 0x000000ff3000720c */ /* 0x000fe40003f45270 */
[----:B------:R-:W-:Y:S02]  /*5940*/  CS2R R54, SRZ ;  /* 0x0000000000367805 */ /* 0x000fe4000001ff00 */
[----:B------:R-:W-:Y:S02]  /*5950*/  ISETP.NE.AND.EX P0, PT, RZ, UR39, PT, P0 ;  /* 0x00000027ff007c0c */ /* 0x000fe4000bf05300 */
[----:B------:R-:W-:Y:S02]  /*5960*/  CS2R R52, SRZ ;  /* 0x0000000000347805 */ /* 0x000fe4000001ff00 */
[----:B------:R-:W-:Y:S02]  /*5970*/  LOP3.LUT P1, RZ, R98, 0xff, RZ, 0xc0, !PT ;  /* 0x000000ff62ff7812 */ /* 0x000fe4000782c0ff */
[----:B------:R-:W-:Y:S02]  /*5980*/  CS2R R58, SRZ ;  /* 0x00000000003a7805 */ /* 0x000fe4000001ff00 */
[----:B------:R-:W-:Y:S02]  /*5990*/  SEL R0, RZ, 0xffffffff, P2 ;  /* 0xffffffffff007807 */ /* 0x000fe40001000000 */
[----:B------:R-:W-:Y:S02]  /*59a0*/  CS2R R56, SRZ ;  /* 0x0000000000387805 */ /* 0x000fe4000001ff00 */
[----:B------:R-:W-:Y:S04]  /*59b0*/  SEL R3, RZ, 0xffffffff, P0 ;  /* 0xffffffffff037807 */ /* 0x000fe80000000000 */
[----:B------:R-:W-:Y:S04]  /*59c0*/  @P3 SEL R0, R3, R0, !P1 ;  /* 0x0000000003003207 */ /* 0x000fe80004800000 */
[----:B------:R-:W-:Y:S04]  /*59d0*/  LOP3.LUT R0, R0, 0x1, RZ, 0xc0, !PT ;  /* 0x0000000100007812 */ /* 0x000fe800078ec0ff */
[----:B------:R-:W-:Y:S01]  /*59e0*/  ISETP.NE.U32.AND P0, PT, R0, 0x1, PT ;  /* 0x000000010000780c */ /* 0x000fe20003f05070 */
[----:B------:R-:W-:Y:S01]  /*59f0*/  @!UPT UIADD3 URZ, UPT, UPT, URZ, URZ, URZ ;  /* 0x000000fffffff290 */ /* 0x000fe2000fffe0ff */
[----:B------:R-:W-:Y:S11]  /*5a00*/  @!P5 BRA `(.L_x_97) ;  /* 0x00000000000cd947 */ /* 0x000ff60003800000 */
[----:B------:R-:W-:Y:S04]  /*5a10*/  SHF.L.U32 R3, R108, 0x1f, RZ ;  /* 0x0000001f6c037819 */ /* 0x000fe800000006ff */
[----:B------:R-:W1:Y:S02]  /*5a20*/  SYNCS.PHASECHK.TRANS64.TRYWAIT P1, [UR43+0xd0], R3 ;  /* 0x0000d003ff0075a7 */ /* 0x000e64000802112b */
[----:B-1----:R-:W-:Y:S05]  /*5a30*/  @!P1 BRA `(.L_x_98) ;  /* 0x0000001800489947 */ /* 0x002fea0003800000 */
.L_x_97:
[----:B------:R-:W-:Y:S05]  /*5a40*/  BSYNC B0 ;  /* 0x0000000000007941 */ /* 0x000fea0003800000 */
.L_x_96:
[----:B------:R2:W1:Y:S01]  /*5a50*/  @P0 LDS.128 R52, [R105+UR43+0x200] ;  /* 0x0002002b69340984 */ /* 0x0004620008000c00 */
[----:B------:R-:W-:Y:S01]  /*5a60*/  UIADD3 UR4, UPT, UPT, UR43, 0xd8, URZ ;  /* 0x000000d82b047890 */ /* 0x000fe2000fffe0ff */
[----:B------:R-:W-:Y:S02]  /*5a70*/  LOP3.LUT R108, R108, 0x1, RZ, 0x3c, !PT ;  /* 0x000000016c6c7812 */ /* 0x000fe400078e3cff */
[----:B------:R2:W1:Y:S01]  /*5a80*/  @P0 LDS.128 R56, [R104+0x10] ;  /* 0x0000100068380984 */ /* 0x0004620000000c00 */
[----:B------:R-:W-:Y:S01]  /*5a90*/  UPRMT UR4, UR37, 0x654, UR4 ;  /* 0x0000065425047896 */ /* 0x000fe20008000004 */
[----:B------:R-:W-:Y:S01]  /*5aa0*/  @!PT LDS RZ, [RZ] ;  /* 0x00000000fffff984 */ /* 0x000fe20000000800 */
[----:B------:R-:W-:Y:S01]  /*5ab0*/  @!PT LDS RZ, [RZ] ;  /* 0x00000000fffff984 */ /* 0x000fe20000000800 */
[----:B------:R-:W-:Y:S01]  /*5ac0*/  @!PT LDS RZ, [RZ] ;  /* 0x00000000fffff984 */ /* 0x000fe20000000800 */
[----:B------:R-:W-:Y:S01]  /*5ad0*/  @!PT LDS RZ, [RZ] ;  /* 0x00000000fffff984 */ /* 0x000fe20000000800 */
[----:B------:R5:W-:Y:S06]  /*5ae0*/  MEMBAR.ALL.CTA ;  /* 0x0000000000007992 */ /* 0x000bec0000008000 */
[----:B-----5:R-:W5:Y:S02]  /*5af0*/  FENCE.VIEW.ASYNC.S ;  /* 0x00000000000073c6 */ /* 0x020f640000000000 */
[----:B-----5:R-:W-:Y:S03]  /*5b00*/  SYNCS.ARRIVE.TRANS64.RED.A1T0 RZ, [UR4], RZ ;  /* 0x000000ffffff79a7 */ /* 0x020fe60008100404 */
.L_x_95:
[----:B------:R-:W-:Y:S05]  /*5b10*/  BSYNC B1 ;  /* 0x0000000000017941 */ /* 0x000fea0003800000 */
.L_x_94:
[----:B-1----:R-:W-:Y:S04]  /*5b20*/  SHF.R.U32.HI R3, RZ, 0x15, R32 ;  /* 0x00000015ff037819 */ /* 0x002fe80000011620 */
[----:B------:R-:W-:Y:S01]  /*5b30*/  LOP3.LUT P0, RZ, R3, 0x3, R106, 0x48, !PT ;  /* 0x0000000303ff7812 */ /* 0x000fe2000780486a */
[----:B------:R-:W-:Y:S01]  /*5b40*/  @!UPT UIADD3 URZ, UPT, UPT, URZ, URZ, URZ ;  /* 0x000000fffffff290 */ /* 0x000fe2000fffe0ff */
[----:B----4-:R-:W-:Y:S11]  /*5b50*/  @P4 BRA `(.L_x_99) ;  /* 0x0000000000084947 */ /* 0x010ff60003800000 */
[----:B------:R-:W1:Y:S02]  /*5b60*/  SYNCS.PHASECHK.TRANS64.TRYWAIT P1, [R92+URZ+0x110], R7 ;  /* 0x000110075c0075a7 */ /* 0x000e6400080211ff */
[----:B-1----:R-:W-:Y:S05]  /*5b70*/  @!P1 BRA `(.L_x_100) ;  /* 0x0000001800109947 */ /* 0x002fea0003800000 */
.L_x_99:
[----:B------:R-:W-:Y:S05]  /*5b80*/  @!P0 BRA `(.L_x_101) ;  /* 0x0000000000408947 */ /* 0x000fea0003800000 */
[----:B------:R-:W4:Y:S01]  /*5b90*/  LDCU.64 UR8, c[0x4][0x70] ;  /* 0x01000e00ff0877ac */ /* 0x000f220008000a00 */
[----:B------:R-:W-:Y:S01]  /*5ba0*/  MOV R3, 0x0 ;  /* 0x0000000000037802 */ /* 0x000fe20000000f00 */
[----:B------:R-:W-:Y:S02]  /*5bb0*/  HFMA2 R12, -RZ, RZ, 0, 5.9604644775390625e-08 ;  /* 0x00000001ff0c7431 */ /* 0x000fe400000001ff */
[----:B------:R-:W-:Y:S02]  /*5bc0*/  IMAD.MOV.U32 R8, RZ, RZ, 0x192 ;  /* 0x00000192ff087424 */ /* 0x000fe400078e00ff */
[----:B------:R-:W-:Y:S01]  /*5bd0*/  IMAD.MOV.U32 R13, RZ, RZ, RZ ;  /* 0x000000ffff0d7224 */ /* 0x000fe200078e00ff */
[----:B------:R-:W1:Y:S01]  /*5be0*/  LDCU.64 UR6, c[0x4][0x78] ;  /* 0x01000f00ff0677ac */ /* 0x000e620008000a00 */
[----:B------:R-:W2:Y:S01]  /*5bf0*/  LDC.64 R2, c[0x4][R3] ;  /* 0x0100000003027b82 */ /* 0x000ea20000000a00 */
[----:B------:R-:W5:Y:S01]  /*5c00*/  LDCU.64 UR4, c[0x4][0x10] ;  /* 0x01000200ff0477ac */ /* 0x000f620008000a00 */
[----:B----4-:R-:W-:Y:S01]  /*5c10*/  MOV R5, UR9 ;  /* 0x0000000900057c02 */ /* 0x010fe20008000f00 */
[----:B------:R-:W-:Y:S01]  /*5c20*/  IMAD.U32 R4, RZ, RZ, UR8 ;  /* 0x00000008ff047e24 */ /* 0x000fe2000f8e00ff */
[----:B-1----:R-:W-:Y:S01]  /*5c30*/  MOV R7, UR7 ;  /* 0x0000000700077c02 */ /* 0x002fe20008000f00 */
[----:B------:R-:W-:Y:S01]  /*5c40*/  IMAD.U32 R6, RZ, RZ, UR6 ;  /* 0x00000006ff067e24 */ /* 0x000fe2000f8e00ff */
[----:B-----5:R-:W-:Y:S01]  /*5c50*/  MOV R11, UR5 ;  /* 0x00000005000b7c02 */ /* 0x020fe20008000f00 */
[----:B------:R-:W-:Y:S02]  /*5c60*/  IMAD.U32 R10, RZ, RZ, UR4 ;  /* 0x00000004ff0a7e24 */ /* 0x000fe4000f8e00ff */
[----:B------:R-:W-:Y:S07]  /*5c70*/  LEPC R20, `(.L_x_101) ;  /* 0x000000001014794e */ /* 0x000fee0000000000 */
[----:B--23--:R-:W-:Y:S05]  /*5c80*/  CALL.ABS.NOINC R2 ;  /* 0x0000000002007343 */ /* 0x00cfea0003c00000 */
.L_x_101:
[----:B------:R-:W-:Y:S01]  /*5c90*/  LOP3.LUT P0, RZ, R103, 0x60, RZ, 0xc0, !PT ;  /* 0x0000006067ff7812 */ /* 0x000fe2000780c0ff */
[----:B------:R-:W-:Y:S05]  /*5ca0*/  WARPSYNC.ALL ;  /* 0x0000000000007948 */ /* 0x000fea0003800000 */
[----:B------:R-:W-:Y:S01]  /*5cb0*/  IMAD.SHL.U32 R78, R53, 0x100, RZ ;  /* 0x00000100354e7824 */ /* 0x000fe200078e00ff */
[----:B------:R-:W-:Y:S01]  /*5cc0*/  R2UR UR4, R32 ;  /* 0x00000000200472ca */ /* 0x000fe200000e0000 */
[----:B------:R-:W-:Y:S01]  /*5cd0*/  IMAD.SHL.U32 R72, R55, 0x100, RZ ;  /* 0x0000010037487824 */ /* 0x000fe200078e00ff */
[C---:B------:R-:W-:Y:S01]  /*5ce0*/  SHF.L.U32 R50, R52.reuse, 0x10, RZ ;  /* 0x0000001034327819 */ /* 0x040fe200000006ff */
[----:B------:R-:W-:Y:S01]  /*5cf0*/  IMAD.SHL.U32 R66, R57, 0x100, RZ ;  /* 0x0000010039427824 */ /* 0x000fe200078e00ff */
[C---:B------:R-:W-:Y:S01]  /*5d00*/  PRMT R49, R52.reuse, 0x8880, RZ ;  /* 0x0000888034317816 */ /* 0x040fe200000000ff */
[----:B------:R-:W-:Y:S01]  /*5d10*/  IMAD.SHL.U32 R60, R59, 0x100, RZ ;  /* 0x000001003b3c7824 */ /* 0x000fe200078e00ff */
[----:B------:R-:W-:Y:S01]  /*5d20*/  SHF.L.U32 R51, R52, 0x8, RZ ;  /* 0x0000000834337819 */ /* 0x000fe200000006ff */
[----:B------:R-:W-:Y:S01]  /*5d30*/  BSSY.RECONVERGENT B0, `(.L_x_102) ;  /* 0x00000a0000007945 */ /* 0x000fe20003800200 */
[----:B------:R-:W-:Y:S02]  /*5d40*/  SHF.R.S32.HI R50, RZ, 0x18, R50 ;  /* 0x00000018ff327819 */ /* 0x000fe40000011432 */
[C---:B------:R-:W-:Y:S02]  /*5d50*/  PRMT R80, R53.reuse, 0x8880, RZ ;  /* 0x0000888035507816 */ /* 0x040fe400000000ff */
[----:B------:R-:W-:Y:S01]  /*5d60*/  SHF.R.S32.HI R51, RZ, 0x18, R51 ;  /* 0x00000018ff337819 */ /* 0x000fe20000011433 */
[----:B-1----:R-:W-:Y:S01]  /*5d70*/  LDTM.16dp32bit_t0_t15.x32 R4, tmem[UR4] ;  /* 0x00000004000479ee */ /* 0x002fe20008a80000 */
[----:B------:R-:W3:Y:S01]  /*5d80*/  LDTM.16dp32bit_t16_t31.x32 R4, tmem[UR4+0x20] ;  /* 0x00002004000479ee */ /* 0x000ee20008aa0000 */
[----:B------:R-:W-:Y:S01]  /*5d90*/  NOP ;  /* 0x0000000000007918 */ /* 0x000fe20000000000 */
[----:B------:R-:W-:Y:S02]  /*5da0*/  R2UR UR5, R92 ;  /* 0x000000005c0572ca */ /* 0x000fe400000e0000 */
[----:B------:R-:W-:Y:S02]  /*5db0*/  SHF.R.S32.HI R52, RZ, 0x18, R52 ;  /* 0x00000018ff347819 */ /* 0x000fe40000011434 */
[----:B------:R-:W-:Y:S02]  /*5dc0*/  SHF.L.U32 R79, R53, 0x10, RZ ;  /* 0x00000010354f7819 */ /* 0x000fe400000006ff */
[C---:B------:R-:W-:Y:S02]  /*5dd0*/  PRMT R77, R54.reuse, 0x8880, RZ ;  /* 0x00008880364d7816 */ /* 0x040fe400000000ff */
[----:B------:R-:W-:Y:S02]  /*5de0*/  SHF.R.S32.HI R53, RZ, 0x18, R53 ;  /* 0x00000018ff357819 */ /* 0x000fe40000011435 */
[----:B------:R-:W-:Y:S02]  /*5df0*/  SHF.L.U32 R76, R54, 0x10, RZ ;  /* 0x00000010364c7819 */ /* 0x000fe400000006ff */
[C---:B------:R-:W-:Y:S01]  /*5e00*/  PRMT R74, R55.reuse, 0x8880, RZ ;  /* 0x00008880374a7816 */ /* 0x040fe200000000ff */
[----:B------:R-:W-:Y:S01]  /*5e10*/  UIADD3 UR5, UPT, UPT, UR5, 0x130, URZ ;  /* 0x0000013005057890 */ /* 0x000fe2000fffe0ff */
[----:B------:R-:W-:Y:S02]  /*5e20*/  SHF.L.U32 R73, R55, 0x10, RZ ;  /* 0x0000001037497819 */ /* 0x000fe400000006ff */
[C---:B------:R-:W-:Y:S01]  /*5e30*/  PRMT R71, R56.reuse, 0x8880, RZ ;  /* 0x0000888038477816 */ /* 0x040fe200000000ff */
[----:B------:R-:W-:Y:S01]  /*5e40*/  UPRMT UR5, UR37, 0x654, UR5 ;  /* 0x0000065425057896 */ /* 0x000fe20008000005 */
[----:B------:R-:W-:Y:S02]  /*5e50*/  SHF.R.S32.HI R55, RZ, 0x18, R55 ;  /* 0x00000018ff377819 */ /* 0x000fe40000011437 */
[----:B------:R-:W-:Y:S01]  /*5e60*/  SHF.L.U32 R70, R56, 0x10, RZ ;  /* 0x0000001038467819 */ /* 0x000fe200000006ff */
[----:B---3--:R-:W-:Y:S01]  /*5e70*/  IMAD R4, R47, R4, RZ ;  /* 0x000000042f047224 */ /* 0x008fe200078e02ff */
[----:B------:R-:W-:Y:S01]  /*5e80*/  PRMT R68, R57, 0x8880, RZ ;  /* 0x0000888039447816 */ /* 0x000fe200000000ff */
[----:B------:R-:W-:Y:S01]  /*5e90*/  IMAD R5, R47, R5, RZ ;  /* 0x000000052f057224 */ /* 0x000fe200078e02ff */
[----:B------:R-:W-:Y:S01]  /*5ea0*/  SHF.L.U32 R67, R57, 0x10, RZ ;  /* 0x0000001039437819 */ /* 0x000fe200000006ff */
[----:B------:R-:W-:Y:S01]  /*5eb0*/  IMAD R6, R47, R6, RZ ;  /* 0x000000062f067224 */ /* 0x000fe200078e02ff */
[----:B------:R-:W-:Y:S01]  /*5ec0*/  SYNCS.ARRIVE.TRANS64.RED.A1T0 RZ, [UR5], RZ ;  /* 0x000000ffffff79a7 */ /* 0x000fe20008100405 */
[----:B------:R-:W-:Y:S01]  /*5ed0*/  IMAD R4, R49, R48, R4 ;  /* 0x0000003031047224 */ /* 0x000fe200078e0204 */
[----:B------:R-:W-:Y:S01]  /*5ee0*/  MOV R49, R80 ;  /* 0x0000005000317202 */ /* 0x000fe20000000f00 */
[----:B------:R-:W-:Y:S01]  /*5ef0*/  IMAD R7, R47, R7, RZ ;  /* 0x000000072f077224 */ /* 0x000fe200078e02ff */
[----:B------:R-:W-:Y:S01]  /*5f00*/  PRMT R65, R58, 0x8880, RZ ;  /* 0x000088803a417816 */ /* 0x000fe200000000ff */
[-C--:B------:R-:W-:Y:S01]  /*5f10*/  IMAD R5, R50, R48.reuse, R5 ;  /* 0x0000003032057224 */ /* 0x080fe200078e0205 */
[----:B------:R-:W-:Y:S01]  /*5f20*/  SHF.R.S32.HI R50, RZ, 0x18, R79 ;  /* 0x00000018ff327819 */ /* 0x000fe2000001144f */
[----:B------:R-:W-:Y:S01]  /*5f30*/  IMAD R6, R51, R48, R6 ;  /* 0x0000003033067224 */ /* 0x000fe200078e0206 */
[----:B------:R-:W-:Y:S01]  /*5f40*/  SHF.R.S32.HI R51, RZ, 0x18, R78 ;  /* 0x00000018ff337819 */ /* 0x000fe2000001144e */
[C---:B------:R-:W-:Y:S01]  /*5f50*/  IMAD R8, R47.reuse, R8, RZ ;  /* 0x000000082f087224 */ /* 0x040fe200078e02ff */
[----:B------:R-:W-:Y:S01]  /*5f60*/  SHF.R.S32.HI R57, RZ, 0x18, R57 ;  /* 0x00000018ff397819 */ /* 0x000fe20000011439 */
[----:B------:R-:W-:Y:S01]  /*5f70*/  IMAD R7, R52, R48, R7 ;  /* 0x0000003034077224 */ /* 0x000fe200078e0207 */
[----:B------:R-:W-:Y:S01]  /*5f80*/  SHF.L.U32 R64, R58, 0x10, RZ ;  /* 0x000000103a407819 */ /* 0x000fe200000006ff */
[----:B------:R-:W-:Y:S01]  /*5f90*/  IMAD R9, R47, R9, RZ ;  /* 0x000000092f097224 */ /* 0x000fe200078e02ff */
[----:B------:R-:W-:Y:S01]  /*5fa0*/  PRMT R62, R59, 0x8880, RZ ;  /* 0x000088803b3e7816 */ /* 0x000fe200000000ff */
[----:B------:R-:W-:Y:S01]  /*5fb0*/  IMAD R10, R47, R10, RZ ;  /* 0x0000000a2f0a7224 */ /* 0x000fe200078e02ff */
[----:B------:R-:W-:Y:S01]  /*5fc0*/  I2IP.S8.S32.SAT R92, R7, R6, RZ ;  /* 0x00000006075c7239 */ /* 0x000fe200000014ff */
[----:B------:R-:W-:Y:S01]  /*5fd0*/  IMAD R8, R49, R48, R8 ;  /* 0x0000003031087224 */ /* 0x000fe200078e0208 */
[----:B------:R-:W-:Y:S01]  /*5fe0*/  MOV R49, R77 ;  /* 0x0000004d00317202 */ /* 0x000fe20000000f00 */
[----:B------:R-:W-:Y:S01]  /*5ff0*/  IMAD R11, R47, R11, RZ ;  /* 0x0000000b2f0b7224 */ /* 0x000fe200078e02ff */
[----:B------:R-:W-:Y:S01]  /*6000*/  I2IP.S8.S32.SAT R92, R5, R4, R92 ;  /* 0x00000004055c7239 */ /* 0x000fe2000000145c */
[-C--:B------:R-:W-:Y:S01]  /*6010*/  IMAD R9, R50, R48.reuse, R9 ;  /* 0x0000003032097224 */ /* 0x080fe200078e0209 */
[----:B------:R-:W-:Y:S01]  /*6020*/  SHF.R.S32.HI R50, RZ, 0x18, R76 ;  /* 0x00000018ff327819 */ /* 0x000fe2000001144c */
[----:B------:R-:W-:Y:S01]  /*6030*/  IMAD R10, R51, R48, R10 ;  /* 0x00000030330a7224 */ /* 0x000fe200078e020a */
[----:B------:R-:W-:Y:S01]  /*6040*/  MOV R51, R74 ;  /* 0x0000004a00337202 */ /* 0x000fe20000000f00 */
[----:B------:R-:W-:Y:S01]  /*6050*/  IMAD R12, R47, R12, RZ ;  /* 0x0000000c2f0c7224 */ /* 0x000fe200078e02ff */
[----:B------:R-:W-:Y:S01]  /*6060*/  SHF.L.U32 R75, R54, 0x8, RZ ;  /* 0x00000008364b7819 */ /* 0x000fe200000006ff */
[-C--:B------:R-:W-:Y:S01]  /*6070*/  IMAD R11, R53, R48.reuse, R11 ;  /* 0x00000030350b7224 */ /* 0x080fe200078e020b */
[----:B------:R-:W-:Y:S01]  /*6080*/  SHF.R.S32.HI R54, RZ, 0x18, R54 ;  /* 0x00000018ff367819 */ /* 0x000fe20000011436 */
[----:B------:R-:W-:Y:S01]  /*6090*/  IMAD R13, R47, R13, RZ ;  /* 0x0000000d2f0d7224 */ /* 0x000fe200078e02ff */
[----:B------:R-:W-:Y:S01]  /*60a0*/  SHF.R.S32.HI R53, RZ, 0x18, R72 ;  /* 0x00000018ff357819 */ /* 0x000fe20000011448 */
[----:B------:R-:W-:Y:S01]  /*60b0*/  IMAD R12, R49, R48, R12 ;  /* 0x00000030310c7224 */ /* 0x000fe200078e020c */
[----:B------:R-:W-:Y:S01]  /*60c0*/  SHF.R.S32.HI R49, RZ, 0x18, R75 ;  /* 0x00000018ff317819 */ /* 0x000fe2000001144b */
[----:B------:R-:W-:Y:S01]  /*60d0*/  IMAD R14, R47, R14, RZ ;  /* 0x0000000e2f0e7224 */ /* 0x000fe200078e02ff */
[----:B------:R-:W-:Y:S01]  /*60e0*/  I2IP.S8.S32.SAT R93, R11, R10, RZ ;  /* 0x0000000a0b5d7239 */ /* 0x000fe200000014ff */
[----:B------:R-:W-:Y:S01]  /*60f0*/  IMAD R15, R47, R15, RZ ;  /* 0x0000000f2f0f7224 */ /* 0x000fe200078e02ff */
[----:B------:R-:W-:Y:S01]  /*6100*/  SHF.L.U32 R61, R59, 0x10, RZ ;  /* 0x000000103b3d7819 */ /* 0x000fe200000006ff */
[----:B------:R-:W-:Y:S01]  /*6110*/  IMAD R13, R50, R48, R13 ;  /* 0x00000030320d7224 */ /* 0x000fe200078e020d */
[----:B------:R-:W-:Y:S01]  /*6120*/  I2IP.S8.S32.SAT R93, R9, R8, R93 ;  /* 0x00000008095d7239 */ /* 0x000fe2000000145d */
[----:B------:R-:W-:Y:S01]  /*6130*/  IMAD R16, R47, R16, RZ ;  /* 0x000000102f107224 */ /* 0x000fe200078e02ff */
[----:B------:R-:W-:Y:S01]  /*6140*/  SHF.R.S32.HI R50, RZ, 0x18, R73 ;  /* 0x00000018ff327819 */ /* 0x000fe20000011449 */
[-C--:B------:R-:W-:Y:S01]  /*6150*/  IMAD R14, R49, R48.reuse, R14 ;  /* 0x00000030310e7224 */ /* 0x080fe200078e020e */
[----:B------:R-:W-:Y:S01]  /*6160*/  SHF.R.S32.HI R59, RZ, 0x18, R59 ;  /* 0x00000018ff3b7819 */ /* 0x000fe2000001143b */
[C---:B------:R-:W-:Y:S01]  /*6170*/  IMAD R17, R47.reuse, R17, RZ ;  /* 0x000000112f117224 */ /* 0x040fe200078e02ff */
[----:B------:R-:W-:Y:S01]  /*6180*/  SHF.L.U32 R69, R56, 0x8, RZ ;  /* 0x0000000838457819 */ /* 0x000fe200000006ff */
[----:B------:R-:W-:Y:S01]  /*6190*/  IMAD R15, R54, R48, R15 ;  /* 0x00000030360f7224 */ /* 0x000fe200078e020f */
[----:B------:R-:W-:Y:S01]  /*61a0*/  SHF.R.S32.HI R56, RZ, 0x18, R56 ;  /* 0x00000018ff387819 */ /* 0x000fe20000011438 */
[----:B------:R-:W-:Y:S01]  /*61b0*/  IMAD R18, R47, R18, RZ ;  /* 0x000000122f127224 */ /* 0x000fe200078e02ff */
[----:B------:R-:W-:Y:S01]  /*61c0*/  SHF.L.U32 R63, R58, 0x8, RZ ;  /* 0x000000083a3f7819 */ /* 0x000fe200000006ff */
[----:B------:R-:W-:Y:S01]  /*61d0*/  IMAD R16, R51, R48, R16 ;  /* 0x0000003033107224 */ /* 0x000fe200078e0210 */
[----:B------:R-:W-:Y:S01]  /*61e0*/  I2IP.S8.S32.SAT R94, R15, R14, RZ ;  /* 0x0000000e0f5e7239 */ /* 0x000fe200000014ff */
[----:B------:R-:W-:Y:S01]  /*61f0*/  IMAD R19, R47, R19, RZ ;  /* 0x000000132f137224 */ /* 0x000fe200078e02ff */
[----:B------:R-:W-:Y:S01]  /*6200*/  SHF.R.S32.HI R51, RZ, 0x18, R70 ;  /* 0x00000018ff337819 */ /* 0x000fe20000011446 */
[----:B------:R-:W-:Y:S01]  /*6210*/  IMAD R17, R50, R48, R17 ;  /* 0x0000003032117224 */ /* 0x000fe200078e0211 */
[----:B------:R-:W-:Y:S01]  /*6220*/  I2IP.S8.S32.SAT R94, R13, R12, R94 ;  /* 0x0000000c0d5e7239 */ /* 0x000fe2000000145e */
[----:B------:R-:W-:Y:S01]  /*6230*/  IMAD R0, R47, R20, RZ ;  /* 0x000000142f007224 */ /* 0x000fe200078e02ff */
[----:B------:R-:W-:Y:S01]  /*6240*/  SHF.R.S32.HI R50, RZ, 0x18, R69 ;  /* 0x00000018ff327819 */ /* 0x000fe20000011445 */
[-C--:B------:R-:W-:Y:S01]  /*6250*/  IMAD R18, R53, R48.reuse, R18 ;  /* 0x0000003035127224 */ /* 0x080fe200078e0212 */
[----:B------:R-:W-:Y:S01]  /*6260*/  SHF.R.S32.HI R58, RZ, 0x18, R58 ;  /* 0x00000018ff3a7819 */ /* 0x000fe2000001143a */
[----:B------:R-:W-:Y:S01]  /*6270*/  IMAD.MOV.U32 R49, RZ, RZ, R71 ;  /* 0x000000ffff317224 */ /* 0x000fe200078e0047 */
[----:B------:R-:W-:Y:S01]  /*6280*/  SHF.R.S32.HI R53, RZ, 0x18, R60 ;  /* 0x00000018ff357819 */ /* 0x000fe2000001143c */
[----:B------:R-:W-:Y:S02]  /*6290*/  IMAD R2, R47, R21, RZ ;  /* 0x000000152f027224 */ /* 0x000fe400078e02ff */
[----:B------:R-:W-:Y:S02]  /*62a0*/  IMAD R19, R55, R48, R19 ;  /* 0x0000003037137224 */ /* 0x000fe400078e0213 */
[----:B------:R-:W-:Y:S02]  /*62b0*/  IMAD R3, R47, R22, RZ ;  /* 0x000000162f037224 */ /* 0x000fe400078e02ff */
[----:B------:R-:W-:Y:S01]  /*62c0*/  IMAD R0, R49, R48, R0 ;  /* 0x0000003031007224 */ /* 0x000fe200078e0200 */
[----:B------:R-:W-:Y:S01]  /*62d0*/  I2IP.S8.S32.SAT R95, R19, R18, RZ ;  /* 0x00000012135f7239 */ /* 0x000fe200000014ff */
[----:B------:R-:W-:Y:S01]  /*62e0*/  IMAD R23, R47, R23, RZ ;  /* 0x000000172f177224 */ /* 0x000fe200078e02ff */
[----:B------:R-:W-:Y:S01]  /*62f0*/  MOV R49, R68 ;  /* 0x0000004400317202 */ /* 0x000fe20000000f00 */
[----:B------:R-:W-:Y:S01]  /*6300*/  IMAD R2, R51, R48, R2 ;  /* 0x0000003033027224 */ /* 0x000fe200078e0202 */
[----:B------:R-:W-:Y:S01]  /*6310*/  I2IP.S8.S32.SAT R95, R17, R16, R95 ;  /* 0x00000010115f7239 */ /* 0x000fe2000000145f */
[C---:B------:R-:W-:Y:S01]  /*6320*/  IMAD R20, R47.reuse, R24, RZ ;  /* 0x000000182f147224 */ /* 0x040fe200078e02ff */
[----:B------:R-:W-:Y:S01]  /*6330*/  SHF.R.S32.HI R51, RZ, 0x18, R66 ;  /* 0x00000018ff337819 */ /* 0x000fe20000011442 */
[-C--:B------:R-:W-:Y:S01]  /*6340*/  IMAD R3, R50, R48.reuse, R3 ;  /* 0x0000003032037224 */ /* 0x080fe200078e0203 */
[----:B------:R-:W-:Y:S01]  /*6350*/  SHF.R.S32.HI R50, RZ, 0x18, R67 ;  /* 0x00000018ff327819 */ /* 0x000fe20000011443 */
[C---:B------:R-:W-:Y:S01]  /*6360*/  IMAD R21, R47.reuse, R25, RZ ;  /* 0x000000192f157224 */ /* 0x040fe200078e02ff */
[----:B------:R1:W-:Y:S01]  /*6370*/  STS.128 [R105+UR43+0x1200], R92 ;  /* 0x0012005c69007988 */ /* 0x0003e20008000c2b */
[----:B------:R-:W-:Y:S02]  /*6380*/  IMAD R23, R56, R48, R23 ;  /* 0x0000003038177224 */ /* 0x000fe400078e0217 */
[----:B------:R-:W-:Y:S02]  /*6390*/  IMAD R22, R47, R26, RZ ;  /* 0x0000001a2f167224 */ /* 0x000fe400078e02ff */
[-C--:B------:R-:W-:Y:S01]  /*63a0*/  IMAD R20, R49, R48.reuse, R20 ;  /* 0x0000003031147224 */ /* 0x080fe200078e0214 */
[----:B------:R-:W-:Y:S01]  /*63b0*/  I2IP.S8.S32.SAT R115, R23, R3, RZ ;  /* 0x0000000317737239 */ /* 0x000fe200000014ff */
[C---:B------:R-:W-:Y:S01]  /*63c0*/  IMAD R27, R47.reuse, R27, RZ ;  /* 0x0000001b2f1b7224 */ /* 0x040fe200078e02ff */
[----:B------:R-:W-:Y:S01]  /*63d0*/  MOV R49, R65 ;  /* 0x0000004100317202 */ /* 0x000fe20000000f00 */
[----:B------:R-:W-:Y:S01]  /*63e0*/  IMAD R21, R50, R48, R21 ;  /* 0x0000003032157224 */ /* 0x000fe200078e0215 */
[----:B------:R-:W-:Y:S01]  /*63f0*/  I2IP.S8.S32.SAT R116, R2, R0, R115 ;  /* 0x0000000002747239 */ /* 0x000fe20000001473 */
[----:B------:R-:W-:Y:S01]  /*6400*/  IMAD R24, R47, R28, RZ ;  /* 0x0000001c2f187224 */ /* 0x000fe200078e02ff */
[----:B------:R-:W-:Y:S01]  /*6410*/  SHF.R.S32.HI R50, RZ, 0x18, R64 ;  /* 0x00000018ff327819 */ /* 0x000fe20000011440 */
[----:B------:R-:W-:Y:S01]  /*6420*/  IMAD R22, R51, R48, R22 ;  /* 0x0000003033167224 */ /* 0x000fe200078e0216 */
[----:B------:R-:W-:Y:S01]  /*6430*/  MOV R51, R62 ;  /* 0x0000003e00337202 */ /* 0x000fe20000000f00 */
[-C--:B------:R-:W-:Y:S02]  /*6440*/  IMAD R27, R57, R48.reuse, R27 ;  /* 0x00000030391b7224 */ /* 0x080fe400078e021b */
[----:B------:R-:W-:Y:S02]  /*6450*/  IMAD R25, R47, R29, RZ ;  /* 0x0000001d2f197224 */ /* 0x000fe400078e02ff */
[----:B------:R-:W-:Y:S01]  /*6460*/  IMAD R24, R49, R48, R24 ;  /* 0x0000003031187224 */ /* 0x000fe200078e0218 */
[----:B------:R-:W-:Y:S01]  /*6470*/  SHF.R.S32.HI R49, RZ, 0x18, R63 ;  /* 0x00000018ff317819 */ /* 0x000fe2000001143f */
[----:B------:R-:W-:Y:S01]  /*6480*/  IMAD R26, R47, R30, RZ ;  /* 0x0000001e2f1a7224 */ /* 0x000fe200078e02ff */
[----:B------:R-:W-:Y:S01]  /*6490*/  I2IP.S8.S32.SAT R117, R27, R22, RZ ;  /* 0x000000161b757239 */ /* 0x000fe200000014ff */
[C---:B------:R-:W-:Y:S02]  /*64a0*/  IMAD R31, R47.reuse, R31, RZ ;  /* 0x0000001f2f1f7224 */ /* 0x040fe400078e02ff */
[----:B------:R-:W-:Y:S01]  /*64b0*/  IMAD R25, R50, R48, R25 ;  /* 0x0000003032197224 */ /* 0x000fe200078e0219 */
[----:B------:R-:W-:Y:S01]  /*64c0*/  SHF.R.S32.HI R50, RZ, 0x18, R61 ;  /* 0x00000018ff327819 */ /* 0x000fe2000001143d */
[----:B------:R-:W-:Y:S01]  /*64d0*/  IMAD R28, R47, R32, RZ ;  /* 0x000000202f1c7224 */ /* 0x000fe200078e02ff */
[----:B------:R-:W-:Y:S01]  /*64e0*/  I2IP.S8.S32.SAT R117, R21, R20, R117 ;  /* 0x0000001415757239 */ /* 0x000fe20000001475 */
[-C--:B------:R-:W-:Y:S02]  /*64f0*/  IMAD R26, R49, R48.reuse, R26 ;  /* 0x00000030311a7224 */ /* 0x080fe400078e021a */
[----:B------:R-:W-:Y:S02]  /*6500*/  IMAD R29, R47, R33, RZ ;  /* 0x000000212f1d7224 */ /* 0x000fe400078e02ff */
[-C--:B------:R-:W-:Y:S02]  /*6510*/  IMAD R31, R58, R48.reuse, R31 ;  /* 0x000000303a1f7224 */ /* 0x080fe400078e021f */
[----:B------:R-:W-:Y:S02]  /*6520*/  IMAD R28, R51, R48, R28 ;  /* 0x00000030331c7224 */ /* 0x000fe400078e021c */
[----:B------:R-:W-:Y:S01]  /*6530*/  IMAD R30, R47, R34, RZ ;  /* 0x000000222f1e7224 */ /* 0x000fe200078e02ff */
[----:B------:R-:W-:Y:S01]  /*6540*/  I2IP.S8.S32.SAT R114, R31, R26, RZ ;  /* 0x0000001a1f727239 */ /* 0x000fe200000014ff */
[----:B------:R-:W-:Y:S02]  /*6550*/  IMAD R29, R50, R48, R29 ;  /* 0x00000030321d7224 */ /* 0x000fe400078e021d */
[----:B------:R-:W-:Y:S01]  /*6560*/  IMAD R35, R47, R35, RZ ;  /* 0x000000232f237224 */ /* 0x000fe200078e02ff */
[----:B------:R-:W-:Y:S01]  /*6570*/  I2IP.S8.S32.SAT R118, R25, R24, R114 ;  /* 0x0000001819767239 */ /* 0x000fe20000001472 */
[-C--:B------:R-:W-:Y:S01]  /*6580*/  IMAD R30, R53, R48.reuse, R30 ;  /* 0x00000030351e7224 */ /* 0x080fe200078e021e */
[----:B------:R-:W-:Y:S01]  /*6590*/  IADD3 R114, PT, PT, R44, 0x1, RZ ;  /* 0x000000012c727810 */ /* 0x000fe20007ffe0ff */
[----:B------:R-:W-:Y:S05]  /*65a0*/  IMAD R35, R59, R48, R35 ;  /* 0x000000303b237224 */ /* 0x000fea00078e0223 */
[----:B------:R-:W-:Y:S04]  /*65b0*/  I2IP.S8.S32.SAT R120, R35, R30, RZ ;  /* 0x0000001e23787239 */ /* 0x000fe800000014ff */
[----:B------:R-:W-:Y:S05]  /*65c0*/  I2IP.S8.S32.SAT R119, R29, R28, R120 ;  /* 0x0000001c1d777239 */ /* 0x000fea0000001478 */
[----:B------:R1:W-:Y:S01]  /*65d0*/  STS.128 [R104+0x1010], R116 ;  /* 0x0010107468007388 */ /* 0x0003e20000000c00 */
[----:B------:R-:W-:Y:S01]  /*65e0*/  @!PT LDS RZ, [RZ] ;  /* 0x00000000fffff984 */ /* 0x000fe20000000800 */
[----:B------:R-:W-:Y:S01]  /*65f0*/  @!PT LDS RZ, [RZ] ;  /* 0x00000000fffff984 */ /* 0x000fe20000000800 */
[----:B------:R-:W-:Y:S01]  /*6600*/  @!PT LDS RZ, [RZ] ;  /* 0x00000000fffff984 */ /* 0x000fe20000000800 */
[----:B------:R-:W-:Y:S01]  /*6610*/  @!PT LDS RZ, [RZ] ;  /* 0x00000000fffff984 */ /* 0x000fe20000000800 */
[----:B------:R3:W-:Y:S07]  /*6620*/  MEMBAR.ALL.CTA ;  /* 0x0000000000007992 */ /* 0x0007ee0000008000 */
[----:B---3--:R-:W3:Y:S02]  /*6630*/  FENCE.VIEW.ASYNC.S ;  /* 0x00000000000073c6 */ /* 0x008ee40000000000 */
[----:B---3--:R-:W-:Y:S06]  /*6640*/  BAR.SYNC.DEFER_BLOCKING 0x1, 0x80 ;  /* 0x0042000000007b1d */ /* 0x008fec0000010000 */
[----:B------:R-:W-:Y:S05]  /*6650*/  @P0 BRA `(.L_x_103) ;  /* 0x0000000000340947 */ /* 0x000fea0003800000 */
[----:B------:R-:W-:Y:S01]  /*6660*/  UIADD3 UR12, UPT, UPT, UR43, 0x1200, URZ ;  /* 0x000012002b0c7890 */ /* 0x000fe2000fffe0ff */
[----:B------:R-:W-:Y:S01]  /*6670*/  R2UR UR9, R97 ;  /* 0x00000000610972ca */ /* 0x000fe200000e0000 */
[----:B------:R-:W-:Y:S01]  /*6680*/  UIADD3 UR10, UP0, UPT, UR46, 0x680, URZ ;  /* 0x000006802e0a7890 */ /* 0x000fe2000ff1e0ff */
[----:B------:R-:W-:Y:S01]  /*6690*/  R2UR UR8, R99 ;  /* 0x00000000630872ca */ /* 0x000fe200000e0000 */
[----:B------:R-:W-:Y:S02]  /*66a0*/  UMOV UR7, UR36 ;  /* 0x0000002400077c82 */ /* 0x000fe40008000000 */
[----:B------:R-:W-:Y:S01]  /*66b0*/  IMAD.U32 R111, RZ, RZ, UR12 ;  /* 0x0000000cff6f7e24 */ /* 0x000fe2000f8e00ff */
[----:B------:R-:W-:Y:S04]  /*66c0*/  UIADD3.X UR11, UPT, UPT, URZ, UR47, URZ, UP0, !UPT ;  /* 0x0000002fff0b7290 */ /* 0x000fe800087fe4ff */
[----:B------:R-:W-:Y:S03]  /*66d0*/  R2UR UR4, R111 ;  /* 0x000000006f0472ca */ /* 0x000fe600000e0000 */
[----:B------:R-:W-:Y:S02]  /*66e0*/  USHF.L.U32 UR5, UR9, 0x6, URZ ;  /* 0x0000000609057899 */ /* 0x000fe400080006ff */
[----:B------:R-:W-:Y:S09]  /*66f0*/  USHF.L.U32 UR6, UR8, 0x6, URZ ;  /* 0x0000000608067899 */ /* 0x000ff200080006ff */
[----:B------:R3:W-:Y:S01]  /*6700*/  UTMASTG.3D [UR4], [UR10] ;  /* 0x000000040a0073b5 */ /* 0x0007e20008010000 */
[----:B------:R0:W-:Y:S01]  /*6710*/  UTMACMDFLUSH ;  /* 0x00000000000079b7 */ /* 0x0001e20000000000 */
[----:B---3--:R-:W-:Y:S04]  /*6720*/  DEPBAR.LE SB0, 0x0 ;  /* 0x000080000000791a */ /* 0x008fe80000000000 */
.L_x_103:
[----:B------:R-:W-:Y:S05]  /*6730*/  BSYNC.RECONVERGENT B0 ;  /* 0x0000000000007941 */ /* 0x000fea0003800200 */
.L_x_102:
[----:B------:R-:W-:Y:S01]  /*6740*/  BAR.SYNC.DEFER_BLOCKING 0x1, 0x80 ;  /* 0x0042000000007b1d */ /* 0x000fe20000010000 */
[----:B------:R-:W-:Y:S01]  /*6750*/  ISETP.NE.AND P2, PT, R112, RZ, PT ;  /* 0x000000ff7000720c */ /* 0x000fe20003f45270 */
[----:B------:R-:W-:Y:S01]  /*6760*/  IMAD.IADD R97, R43, 0x1, R81 ;  /* 0x000000012b617824 */ /* 0x000fe200078e0251 */
[----:B------:R-:W-:Y:S01]  /*6770*/  ISETP.NE.AND P0, PT, R113, 0x2, PT ;  /* 0x000000027100780c */ /* 0x000fe20003f05270 */
[----:B------:R-:W-:Y:S01]  /*6780*/  IMAD.IADD R99, R45, 0x1, R96 ;  /* 0x000000012d637824 */ /* 0x000fe200078e0260 */
[----:B------:R-:W-:Y:S02]  /*6790*/  ISETP.NE.AND P1, PT, R114, 0x4, PT ;  /* 0x000000047200780c */ /* 0x000fe40003f25270 */
[----:B------:R-:W-:Y:S02]  /*67a0*/  SEL R0, RZ, 0x1, P0 ;  /* 0x00000001ff007807 */ /* 0x000fe40000000000 */
[----:B------:R-:W-:Y:S02]  /*67b0*/  SEL R3, RZ, 0x1, P1 ;  /* 0x00000001ff037807 */ /* 0x000fe40000800000 */
[----:B------:R-:W-:Y:S02]  /*67c0*/  LOP3.LUT R109, R109, R0, RZ, 0x3c, !PT ;  /* 0x000000006d6d7212 */ /* 0x000fe400078e3cff */
[----:B------:R-:W-:Y:S02]  /*67d0*/  LOP3.LUT R110, R110, R3, RZ, 0x3c, !PT ;  /* 0x000000036e6e7212 */ /* 0x000fe400078e3cff */
[----:B------:R-:W-:Y:S02]  /*67e0*/  @P2 R2UR UR36, R107 ;  /* 0x000000006b2422ca */ /* 0x000fe400000e0000 */
[----:B------:R-:W-:Y:S02]  /*67f0*/  SEL R113, R113, RZ, P0 ;  /* 0x000000ff71717207 */ /* 0x000fe40000000000 */
[----:B------:R-:W-:Y:S01]  /*6800*/  SEL R44, R114, RZ, P1 ;  /* 0x000000ff722c7207 */ /* 0x000fe20000800000 */
[----:B------:R-:W-:Y:S10]  /*6810*/  @P2 BRA `(.L_x_104) ;  /* 0xffffffe400682947 */ /* 0x000ff4000383ffff */
[----:B------:R-:W-:Y:S05]  /*6820*/  EXIT ;  /* 0x000000000000794d */ /* 0x000fea0003800000 */
.L_x_20:
[----:B--2---:R2:W1:Y:S02]  /*6830*/  SYNCS.PHASECHK.TRANS64.TRYWAIT P0, [R3+URZ+0x160], R2 ;  /* 0x00016002030075a7 */ /* 0x00446400080011ff */
[----:B-1----:R-:W-:Y:S05]  /*6840*/  @!P0 NANOSLEEP.SYNCS 0x989680 ;  /* 0x009896800000895d */ /* 0x002fea0003900000 */
[----:B------:R-:W1:Y:S02]  /*6850*/  @!P0 SYNCS.PHASECHK.TRANS64 P0, [R3+URZ+0x160], R2 ;  /* 0x00016002030085a7 */ /* 0x000e6400080010ff */
[----:B-1----:R-:W-:Y:S05]  /*6860*/  @!P0 BRA `(.L_x_20) ;  /* 0xfffffffc00f08947 */ /* 0x002fea000383ffff */
[----:B------:R-:W-:Y:S05]  /*6870*/  BRA `(.L_x_105) ;  /* 0xffffffac00947947 */ /* 0x000fea000383ffff */
.L_x_23:
[----:B-1----:R-:W-:-:S07]  /*6880*/  MOV R2, UR33 ;  /* 0x0000002100027c02 */ /* 0x002fce0008000f00 */
.L_x_106:
[----:B-1----:R1:W2:Y:S02]  /*6890*/  SYNCS.PHASECHK.TRANS64.TRYWAIT P0, [R2+URZ+0x68], R5 ;  /* 0x00006805020075a7 */ /* 0x0022a400080011ff */
[----:B--2---:R-:W-:Y:S05]  /*68a0*/  @!P0 NANOSLEEP.SYNCS 0x989680 ;  /* 0x009896800000895d */ /* 0x004fea0003900000 */
[----:B------:R-:W2:Y:S02]  /*68b0*/  @!P0 SYNCS.PHASECHK.TRANS64 P0, [R2+URZ+0x68], R5 ;  /* 0x00006805020085a7 */ /* 0x000ea400080010ff */
[----:B--2---:R-:W-:Y:S05]  /*68c0*/  @!P0 BRA `(.L_x_106) ;  /* 0xfffffffc00f08947 */ /* 0x004fea000383ffff */
[----:B------:R-:W-:Y:S05]  /*68d0*/  BRA `(.L_x_22) ;  /* 0xffffffac00e47947 */ /* 0x000fea000383ffff */
.L_x_29:
[----:B-1----:R-:W-:-:S07]  /*68e0*/  MOV R2, UR17 ;  /* 0x0000001100027c02 */ /* 0x002fce0008000f00 */
.L_x_107:
[----:B-1----:R1:W2:Y:S02]  /*68f0*/  SYNCS.PHASECHK.TRANS64.TRYWAIT P0, [R2+URZ+0x68], R5 ;  /* 0x00006805020075a7 */ /* 0x0022a400080011ff */
[----:B--2---:R-:W-:Y:S05]  /*6900*/  @!P0 NANOSLEEP.SYNCS 0x989680 ;  /* 0x009896800000895d */ /* 0x004fea0003900000 */
[----:B------:R-:W2:Y:S02]  /*6910*/  @!P0 SYNCS.PHASECHK.TRANS64 P0, [R2+URZ+0x68], R5 ;  /* 0x00006805020085a7 */ /* 0x000ea400080010ff */
[----:B--2---:R-:W-:Y:S05]  /*6920*/  @!P0 BRA `(.L_x_107) ;  /* 0xfffffffc00f08947 */ /* 0x004fea000383ffff */
[----:B------:R-:W-:Y:S05]  /*6930*/  BRA `(.L_x_28) ;  /* 0xffffffb000887947 */ /* 0x000fea000383ffff */
.L_x_33:
[----:B-1----:R1:W2:Y:S02]  /*6940*/  SYNCS.PHASECHK.TRANS64.TRYWAIT P0, [R2+URZ+0xf0], R3 ;  /* 0x0000f003020075a7 */ /* 0x0022a400080011ff */
[----:B--2---:R-:W-:Y:S05]  /*6950*/  @!P0 NANOSLEEP.SYNCS 0x989680 ;  /* 0x009896800000895d */ /* 0x004fea0003900000 */
[----:B------:R-:W2:Y:S02]  /*6960*/  @!P0 SYNCS.PHASECHK.TRANS64 P0, [R2+URZ+0xf0], R3 ;  /* 0x0000f003020085a7 */ /* 0x000ea400080010ff */
[----:B--2---:R-:W-:Y:S05]  /*6970*/  @!P0 BRA `(.L_x_33) ;  /* 0xfffffffc00f08947 */ /* 0x004fea000383ffff */
[----:B------:R-:W-:Y:S05]  /*6980*/  BRA `(.L_x_108) ;  /* 0xffffffb400147947 */ /* 0x000fea000383ffff */
.L_x_37:
[----:B----4-:R-:W-:-:S07]  /*6990*/  MOV R0, UR5 ;  /* 0x0000000500007c02 */ /* 0x010fce0008000f00 */
.L_x_109:
[----:B-1----:R1:W2:Y:S02]  /*69a0*/  SYNCS.PHASECHK.TRANS64.TRYWAIT P0, [R0+URZ], R3 ;  /* 0x00000003000075a7 */ /* 0x0022a400080011ff */
[----:B--2---:R-:W-:Y:S05]  /*69b0*/  @!P0 NANOSLEEP.SYNCS 0x989680 ;  /* 0x009896800000895d */ /* 0x004fea0003900000 */
[----:B------:R-:W2:Y:S02]  /*69c0*/  @!P0 SYNCS.PHASECHK.TRANS64 P0, [R0+URZ], R3 ;  /* 0x00000003000085a7 */ /* 0x000ea400080010ff */
[----:B--2---:R-:W-:Y:S05]  /*69d0*/  @!P0 BRA `(.L_x_109) ;  /* 0xfffffffc00f08947 */ /* 0x004fea000383ffff */
[----:B------:R-:W-:Y:S05]  /*69e0*/  BRA `(.L_x_110) ;  /* 0xffffffb800847947 */ /* 0x000fea000383ffff */
.L_x_38:
[----:B----4-:R-:W-:-:S07]  /*69f0*/  MOV R0, UR5 ;  /* 0x0000000500007c02 */ /* 0x010fce0008000f00 */
.L_x_111:
[----:B-1----:R1:W2:Y:S02]  /*6a00*/  SYNCS.PHASECHK.TRANS64.TRYWAIT P0, [R0+URZ], R3 ;  /* 0x00000003000075a7 */ /* 0x0022a400080011ff */
[----:B--2---:R-:W-:Y:S05]  /*6a10*/  @!P0 NANOSLEEP.SYNCS 0x989680 ;  /* 0x009896800000895d */ /* 0x004fea0003900000 */
[----:B------:R-:W2:Y:S02]  /*6a20*/  @!P0 SYNCS.PHASECHK.TRANS64 P0, [R0+URZ], R3 ;  /* 0x00000003000085a7 */ /* 0x000ea400080010ff */
[----:B--2---:R-:W-:Y:S05]  /*6a30*/  @!P0 BRA `(.L_x_111) ;  /* 0xfffffffc00f08947 */ /* 0x004fea000383ffff */
[----:B------:R-:W-:Y:S05]  /*6a40*/  BRA `(.L_x_112) ;  /* 0xffffffb800907947 */ /* 0x000fea000383ffff */
.L_x_39:
[----:B----4-:R-:W-:-:S07]  /*6a50*/  MOV R0, UR5 ;  /* 0x0000000500007c02 */ /* 0x010fce0008000f00 */
.L_x_113:
[----:B-1----:R1:W2:Y:S02]  /*6a60*/  SYNCS.PHASECHK.TRANS64.TRYWAIT P0, [R0+URZ], R3 ;  /* 0x00000003000075a7 */ /* 0x0022a400080011ff */
[----:B--2---:R-:W-:Y:S05]  /*6a70*/  @!P0 NANOSLEEP.SYNCS 0x989680 ;  /* 0x009896800000895d */ /* 0x004fea0003900000 */
[----:B------:R-:W2:Y:S02]  /*6a80*/  @!P0 SYNCS.PHASECHK.TRANS64 P0, [R0+URZ], R3 ;  /* 0x00000003000085a7 */ /* 0x000ea400080010ff */
[----:B--2---:R-:W-:Y:S05]  /*6a90*/  @!P0 BRA `(.L_x_113) ;  /* 0xfffffffc00f08947 */ /* 0x004fea000383ffff */
[----:B------:R-:W-:Y:S05]  /*6aa0*/  BRA `(.L_x_114) ;  /* 0xffffffb8009c7947 */ /* 0x000fea000383ffff */
.L_x_40:
[----:B----4-:R-:W-:-:S07]  /*6ab0*/  MOV R0, UR5 ;  /* 0x0000000500007c02 */ /* 0x010fce0008000f00 */
.L_x_115:
[----:B-1----:R1:W2:Y:S02]  /*6ac0*/  SYNCS.PHASECHK.TRANS64.TRYWAIT P0, [R0+URZ], R3 ;  /* 0x00000003000075a7 */ /* 0x0022a400080011ff */
[----:B--2---:R-:W-:Y:S05]  /*6ad0*/  @!P0 NANOSLEEP.SYNCS 0x989680 ;  /* 0x009896800000895d */ /* 0x004fea0003900000 */
[----:B------:R-:W2:Y:S02]  /*6ae0*/  @!P0 SYNCS.PHASECHK.TRANS64 P0, [R0+URZ], R3 ;  /* 0x00000003000085a7 */ /* 0x000ea400080010ff */
[----:B--2---:R-:W-:Y:S05]  /*6af0*/  @!P0 BRA `(.L_x_115) ;  /* 0xfffffffc00f08947 */ /* 0x004fea000383ffff */
[----:B------:R-:W-:Y:S05]  /*6b00*/  BRA `(.L_x_116) ;  /* 0xffffffb800a87947 */ /* 0x000fea000383ffff */
.L_x_41:
[----:B----4-:R-:W-:-:S07]  /*6b10*/  MOV R0, UR5 ;  /* 0x0000000500007c02 */ /* 0x010fce0008000f00 */
.L_x_117:
[----:B-1----:R1:W2:Y:S02]  /*6b20*/  SYNCS.PHASECHK.TRANS64.TRYWAIT P0, [R0+URZ], R3 ;  /* 0x00000003000075a7 */ /* 0x0022a400080011ff */
[----:B--2---:R-:W-:Y:S05]  /*6b30*/  @!P0 NANOSLEEP.SYNCS 0x989680 ;  /* 0x009896800000895d */ /* 0x004fea0003900000 */
[----:B------:R-:W2:Y:S02]  /*6b40*/  @!P0 SYNCS.PHASECHK.TRANS64 P0, [R0+URZ], R3 ;  /* 0x00000003000085a7 */ /* 0x000ea400080010ff */
[----:B--2---:R-:W-:Y:S05]  /*6b50*/  @!P0 BRA `(.L_x_117) ;  /* 0xfffffffc00f08947 */ /* 0x004fea000383ffff */
[----:B------:R-:W-:Y:S05]  /*6b60*/  BRA `(.L_x_118) ;  /* 0xffffffb800b47947 */ /* 0x000fea000383ffff */
.L_x_42:
[----:B----4-:R-:W-:-:S07]  /*6b70*/  MOV R0, UR5 ;  /* 0x0000000500007c02 */ /* 0x010fce0008000f00 */
.L_x_119:
[----:B-1----:R1:W2:Y:S02]  /*6b80*/  SYNCS.PHASECHK.TRANS64.TRYWAIT P0, [R0+URZ], R3 ;  /* 0x00000003000075a7 */ /* 0x0022a400080011ff */
[----:B--2---:R-:W-:Y:S05]  /*6b90*/  @!P0 NANOSLEEP.SYNCS 0x989680 ;  /* 0x009896800000895d */ /* 0x004fea0003900000 */
[----:B------:R-:W2:Y:S02]  /*6ba0*/  @!P0 SYNCS.PHASECHK.TRANS64 P0, [R0+URZ], R3 ;  /* 0x00000003000085a7 */ /* 0x000ea400080010ff */
[----:B--2---:R-:W-:Y:S05]  /*6bb0*/  @!P0 BRA `(.L_x_119) ;  /* 0xfffffffc00f08947 */ /* 0x004fea000383ffff */
[----:B------:R-:W-:Y:S05]  /*6bc0*/  BRA `(.L_x_120) ;  /* 0xffffffb800c07947 */ /* 0x000fea000383ffff */
.L_x_43:
[----:B----4-:R-:W-:-:S07]  /*6bd0*/  MOV R0, UR5 ;  /* 0x0000000500007c02 */ /* 0x010fce0008000f00 */
.L_x_121:
[----:B-1----:R1:W2:Y:S02]  /*6be0*/  SYNCS.PHASECHK.TRANS64.TRYWAIT P0, [R0+URZ], R3 ;  /* 0x00000003000075a7 */ /* 0x0022a400080011ff */
[----:B--2---:R-:W-:Y:S05]  /*6bf0*/  @!P0 NANOSLEEP.SYNCS 0x989680 ;  /* 0x009896800000895d */ /* 0x004fea0003900000 */
[----:B------:R-:W2:Y:S02]  /*6c00*/  @!P0 SYNCS.PHASECHK.TRANS64 P0, [R0+URZ], R3 ;  /* 0x00000003000085a7 */ /* 0x000ea400080010ff */
[----:B--2---:R-:W-:Y:S05]  /*6c10*/  @!P0 BRA `(.L_x_121) ;  /* 0xfffffffc00f08947 */ /* 0x004fea000383ffff */
[----:B------:R-:W-:Y:S05]  /*6c20*/  BRA `(.L_x_122) ;  /* 0xffffffb800cc7947 */ /* 0x000fea000383ffff */
.L_x_44:
[----:B----4-:R-:W-:-:S07]  /*6c30*/  MOV R0, UR5 ;  /* 0x0000000500007c02 */ /* 0x010fce0008000f00 */
.L_x_123:
[----:B-1----:R1:W2:Y:S02]  /*6c40*/  SYNCS.PHASECHK.TRANS64.TRYWAIT P0, [R0+URZ], R3 ;  /* 0x00000003000075a7 */ /* 0x0022a400080011ff */
[----:B--2---:R-:W-:Y:S05]  /*6c50*/  @!P0 NANOSLEEP.SYNCS 0x989680 ;  /* 0x009896800000895d */ /* 0x004fea0003900000 */
[----:B------:R-:W2:Y:S02]  /*6c60*/  @!P0 SYNCS.PHASECHK.TRANS64 P0, [R0+URZ], R3 ;  /* 0x00000003000085a7 */ /* 0x000ea400080010ff */
[----:B--2---:R-:W-:Y:S05]  /*6c70*/  @!P0 BRA `(.L_x_123) ;  /* 0xfffffffc00f08947 */ /* 0x004fea000383ffff */
[----:B------:R-:W-:Y:S05]  /*6c80*/  BRA `(.L_x_124) ;  /* 0xffffffb800d87947 */ /* 0x000fea000383ffff */
.L_x_45:
[----:B----4-:R-:W-:-:S07]  /*6c90*/  MOV R0, UR5 ;  /* 0x0000000500007c02 */ /* 0x010fce0008000f00 */
.L_x_125:
[----:B-1----:R1:W2:Y:S02]  /*6ca0*/  SYNCS.PHASECHK.TRANS64.TRYWAIT P0, [R0+URZ], R3 ;  /* 0x00000003000075a7 */ /* 0x0022a400080011ff */
[----:B--2---:R-:W-:Y:S05]  /*6cb0*/  @!P0 NANOSLEEP.SYNCS 0x989680 ;  /* 0x009896800000895d */ /* 0x004fea0003900000 */
[----:B------:R-:W2:Y:S02]  /*6cc0*/  @!P0 SYNCS.PHASECHK.TRANS64 P0, [R0+URZ], R3 ;  /* 0x00000003000085a7 */ /* 0x000ea400080010ff */
[----:B--2---:R-:W-:Y:S05]  /*6cd0*/  @!P0 BRA `(.L_x_125) ;  /* 0xfffffffc00f08947 */ /* 0x004fea000383ffff */
[----:B------:R-:W-:Y:S05]  /*6ce0*/  BRA `(.L_x_126) ;  /* 0xffffffb800e47947 */ /* 0x000fea000383ffff */
.L_x_46:
[----:B----4-:R-:W-:-:S07]  /*6cf0*/  MOV R0, UR5 ;  /* 0x0000000500007c02 */ /* 0x010fce0008000f00 */
.L_x_127:
[----:B-1----:R1:W2:Y:S02]  /*6d00*/  SYNCS.PHASECHK.TRANS64.TRYWAIT P0, [R0+URZ], R3 ;  /* 0x00000003000075a7 */ /* 0x0022a400080011ff */
[----:B--2---:R-:W-:Y:S05]  /*6d10*/  @!P0 NANOSLEEP.SYNCS 0x989680 ;  /* 0x009896800000895d */ /* 0x004fea0003900000 */
[----:B------:R-:W2:Y:S02]  /*6d20*/  @!P0 SYNCS.PHASECHK.TRANS64 P0, [R0+URZ], R3 ;  /* 0x00000003000085a7 */ /* 0x000ea400080010ff */
[----:B--2---:R-:W-:Y:S05]  /*6d30*/  @!P0 BRA `(.L_x_127) ;  /* 0xfffffffc00f08947 */ /* 0x004fea000383ffff */
[----:B------:R-:W-:Y:S05]  /*6d40*/  BRA `(.L_x_128) ;  /* 0xffffffb800f07947 */ /* 0x000fea000383ffff */
.L_x_47:
[----:B----4-:R-:W-:-:S07]  /*6d50*/  MOV R0, UR5 ;  /* 0x0000000500007c02 */ /* 0x010fce0008000f00 */
.L_x_129:
[----:B-1----:R1:W2:Y:S02]  /*6d60*/  SYNCS.PHASECHK.TRANS64.TRYWAIT P0, [R0+URZ], R3 ;  /* 0x00000003000075a7 */ /* 0x0022a400080011ff */
[----:B--2---:R-:W-:Y:S05]  /*6d70*/  @!P0 NANOSLEEP.SYNCS 0x989680 ;  /* 0x009896800000895d */ /* 0x004fea0003900000 */
[----:B------:R-:W2:Y:S02]  /*6d80*/  @!P0 SYNCS.PHASECHK.TRANS64 P0, [R0+URZ], R3 ;  /* 0x00000003000085a7 */ /* 0x000ea400080010ff */
[----:B--2---:R-:W-:Y:S05]  /*6d90*/  @!P0 BRA `(.L_x_129) ;  /* 0xfffffffc00f08947 */ /* 0x004fea000383ffff */
[----:B------:R-:W-:Y:S05]  /*6da0*/  BRA `(.L_x_130) ;  /* 0xffffffb800fc7947 */ /* 0x000fea000383ffff */
.L_x_48:
[----:B----4-:R-:W-:-:S07]  /*6db0*/  MOV R0, UR5 ;  /* 0x0000000500007c02 */ /* 0x010fce0008000f00 */
.L_x_131:
[----:B-1----:R1:W2:Y:S02]  /*6dc0*/  SYNCS.PHASECHK.TRANS64.TRYWAIT P0, [R0+URZ], R3 ;  /* 0x00000003000075a7 */ /* 0x0022a400080011ff */
[----:B--2---:R-:W-:Y:S05]  /*6dd0*/  @!P0 NANOSLEEP.SYNCS 0x989680 ;  /* 0x009896800000895d */ /* 0x004fea0003900000 */
[----:B------:R-:W2:Y:S02]  /*6de0*/  @!P0 SYNCS.PHASECHK.TRANS64 P0, [R0+URZ], R3 ;  /* 0x00000003000085a7 */ /* 0x000ea400080010ff */
[----:B--2---:R-:W-:Y:S05]  /*6df0*/  @!P0 BRA `(.L_x_131) ;  /* 0xfffffffc00f08947 */ /* 0x004fea000383ffff */
[----:B------:R-:W-:Y:S05]  /*6e00*/  BRA `(.L_x_132) ;  /* 0xffffffbc00087947 */ /* 0x000fea000383ffff */
.L_x_51:
[----:B-1----:R1:W2:Y:S02]  /*6e10*/  SYNCS.PHASECHK.TRANS64.TRYWAIT P0, [R0+URZ+0x150], R5 ;  /* 0x00015005000075a7 */ /* 0x0022a400080011ff */
[----:B--2---:R-:W-:Y:S05]  /*6e20*/  @!P0 NANOSLEEP.SYNCS 0x989680 ;  /* 0x009896800000895d */ /* 0x004fea0003900000 */
[----:B------:R-:W2:Y:S02]  /*6e30*/  @!P0 SYNCS.PHASECHK.TRANS64 P0, [R0+URZ+0x150], R5 ;  /* 0x00015005000085a7 */ /* 0x000ea400080010ff */
[----:B--2---:R-:W-:Y:S05]  /*6e40*/  @!P0 BRA `(.L_x_51) ;  /* 0xfffffffc00f08947 */ /* 0x004fea000383ffff */
[----:B------:R-:W-:Y:S05]  /*6e50*/  BRA `(.L_x_133) ;  /* 0xffffffbc00647947 */ /* 0x000fea000383ffff */
.L_x_52:
[----:B------:R-:W-:-:S07]  /*6e60*/  MOV R0, UR5 ;  /* 0x0000000500007c02 */ /* 0x000fce0008000f00 */
.L_x_134:
[----:B-1----:R1:W2:Y:S02]  /*6e70*/  SYNCS.PHASECHK.TRANS64.TRYWAIT P0, [R0+URZ+0x100], R5 ;  /* 0x00010005000075a7 */ /* 0x0022a400080011ff */
[----:B--2---:R-:W-:Y:S05]  /*6e80*/  @!P0 NANOSLEEP.SYNCS 0x989680 ;  /* 0x009896800000895d */ /* 0x004fea0003900000 */
[----:B------:R-:W2:Y:S02]  /*6e90*/  @!P0 SYNCS.PHASECHK.TRANS64 P0, [R0+URZ+0x100], R5 ;  /* 0x00010005000085a7 */ /* 0x000ea400080010ff */
[----:B--2---:R-:W-:Y:S05]  /*6ea0*/  @!P0 BRA `(.L_x_134) ;  /* 0xfffffffc00f08947 */ /* 0x004fea000383ffff */
[----:B------:R-:W-:Y:S05]  /*6eb0*/  BRA `(.L_x_135) ;  /* 0xffffffbc00747947 */ /* 0x000fea000383ffff */
.L_x_53:
[----:B-1----:R1:W2:Y:S02]  /*6ec0*/  SYNCS.PHASECHK.TRANS64.TRYWAIT P1, [R0+URZ+0xf0], R5 ;  /* 0x0000f005000075a7 */ /* 0x0022a400080211ff */
[----:B--2---:R-:W-:Y:S05]  /*6ed0*/  @!P1 NANOSLEEP.SYNCS 0x989680 ;  /* 0x009896800000995d */ /* 0x004fea0003900000 */
[----:B------:R-:W2:Y:S02]  /*6ee0*/  @!P1 SYNCS.PHASECHK.TRANS64 P1, [R0+URZ+0xf0], R5 ;  /* 0x0000f005000095a7 */ /* 0x000ea400080210ff */
[----:B--2---:R-:W-:Y:S05]  /*6ef0*/  @!P1 BRA `(.L_x_53) ;  /* 0xfffffffc00f09947 */ /* 0x004fea000383ffff */
[----:B------:R-:W-:Y:S05]  /*6f00*/  BRA `(.L_x_136) ;  /* 0xffffffbc00a47947 */ /* 0x000fea000383ffff */
.L_x_56:
[----:B------:R-:W-:-:S07]  /*6f10*/  MOV R0, UR5 ;  /* 0x0000000500007c02 */ /* 0x000fce0008000f00 */
.L_x_137:
[----:B-1----:R1:W2:Y:S02]  /*6f20*/  SYNCS.PHASECHK.TRANS64.TRYWAIT P0, [R0+URZ+0x100], R3 ;  /* 0x00010003000075a7 */ /* 0x0022a400080011ff */
[----:B--2---:R-:W-:Y:S05]  /*6f30*/  @!P0 NANOSLEEP.SYNCS 0x989680 ;  /* 0x009896800000895d */ /* 0x004fea0003900000 */
[----:B------:R-:W2:Y:S02]  /*6f40*/  @!P0 SYNCS.PHASECHK.TRANS64 P0, [R0+URZ+0x100], R3 ;  /* 0x00010003000085a7 */ /* 0x000ea400080010ff */
[----:B--2---:R-:W-:Y:S05]  /*6f50*/  @!P0 BRA `(.L_x_137) ;  /* 0xfffffffc00f08947 */ /* 0x004fea000383ffff */
[----:B------:R-:W-:Y:S05]  /*6f60*/  BRA `(.L_x_55) ;  /* 0xffffffbc00f87947 */ /* 0x000fea000383ffff */
.L_x_63:
[----:B-1----:R1:W2:Y:S02]  /*6f70*/  SYNCS.PHASECHK.TRANS64.TRYWAIT P1, [R0+URZ+0xf0], R5 ;  /* 0x0000f005000075a7 */ /* 0x0022a400080211ff */
[----:B--2---:R-:W-:Y:S05]  /*6f80*/  @!P1 NANOSLEEP.SYNCS 0x989680 ;  /* 0x009896800000995d */ /* 0x004fea0003900000 */
[----:B------:R-:W2:Y:S02]  /*6f90*/  @!P1 SYNCS.PHASECHK.TRANS64 P1, [R0+URZ+0xf0], R5 ;  /* 0x0000f005000095a7 */ /* 0x000ea400080210ff */
[----:B--2---:R-:W-:Y:S05]  /*6fa0*/  @!P1 BRA `(.L_x_63) ;  /* 0xfffffffc00f09947 */ /* 0x004fea000383ffff */
[----:B------:R-:W-:Y:S05]  /*6fb0*/  BRA `(.L_x_138) ;  /* 0xffffffc400687947 */ /* 0x000fea000383ffff */
.L_x_64:
[----:B------:R-:W-:-:S07]  /*6fc0*/  MOV R3, UR7 ;  /* 0x0000000700037c02 */ /* 0x000fce0008000f00 */
.L_x_139:
[----:B-1----:R1:W2:Y:S02]  /*6fd0*/  SYNCS.PHASECHK.TRANS64.TRYWAIT P0, [R3+URZ+0x130], R0 ;  /* 0x00013000030075a7 */ /* 0x0022a400080011ff */
[----:B--2---:R-:W-:Y:S05]  /*6fe0*/  @!P0 NANOSLEEP.SYNCS 0x989680 ;  /* 0x009896800000895d */ /* 0x004fea0003900000 */
[----:B------:R-:W2:Y:S02]  /*6ff0*/  @!P0 SYNCS.PHASECHK.TRANS64 P0, [R3+URZ+0x130], R0 ;  /* 0x00013000030085a7 */ /* 0x000ea400080010ff */
[----:B--2---:R-:W-:Y:S05]  /*7000*/  @!P0 BRA `(.L_x_139) ;  /* 0xfffffffc00f08947 */ /* 0x004fea000383ffff */
[----:B------:R-:W-:Y:S05]  /*7010*/  BRA `(.L_x_140) ;  /* 0xffffffc400b87947 */ /* 0x000fea000383ffff */
.L_x_67:
[----:B------:R-:W-:Y:S07]  /*7020*/  MOV R0, UR6 ;  /* 0x0000000600007c02 */ /* 0x000fee0008000f00 */
.L_x_141:
[----:B-1----:R1:W2:Y:S02]  /*7030*/  SYNCS.PHASECHK.TRANS64.TRYWAIT P0, [R0+URZ], R3 ;  /* 0x00000003000075a7 */ /* 0x0022a400080011ff */
[----:B--2---:R-:W-:Y:S05]  /*7040*/  @!P0 NANOSLEEP.SYNCS 0x989680 ;  /* 0x009896800000895d */ /* 0x004fea0003900000 */
[----:B------:R-:W2:Y:S02]  /*7050*/  @!P0 SYNCS.PHASECHK.TRANS64 P0, [R0+URZ], R3 ;  /* 0x00000003000085a7 */ /* 0x000ea400080010ff */
[----:B--2---:R-:W-:Y:S05]  /*7060*/  @!P0 BRA `(.L_x_141) ;  /* 0xfffffffc00f08947 */ /* 0x004fea000383ffff */
[----:B------:R-:W-:Y:S05]  /*7070*/  BRA `(.L_x_66) ;  /* 0xffffffc400d47947 */ /* 0x000fea000383ffff */
.L_x_70:
[----:B------:R-:W-:-:S07]  /*7080*/  MOV R0, UR6 ;  /* 0x0000000600007c02 */ /* 0x000fce0008000f00 */
.L_x_142:
[----:B--2---:R2:W4:Y:S02]  /*7090*/  SYNCS.PHASECHK.TRANS64.TRYWAIT P0, [R0+URZ], R3 ;  /* 0x00000003000075a7 */ /* 0x00452400080011ff */
[----:B----4-:R-:W-:Y:S05]  /*70a0*/  @!P0 NANOSLEEP.SYNCS 0x989680 ;  /* 0x009896800000895d */ /* 0x010fea0003900000 */
[----:B------:R-:W4:Y:S02]  /*70b0*/  @!P0 SYNCS.PHASECHK.TRANS64 P0, [R0+URZ], R3 ;  /* 0x00000003000085a7 */ /* 0x000f2400080010ff */
[----:B----4-:R-:W-:Y:S05]  /*70c0*/  @!P0 BRA `(.L_x_142) ;  /* 0xfffffffc00f08947 */ /* 0x010fea000383ffff */
[----:B------:R-:W-:Y:S05]  /*70d0*/  BRA `(.L_x_143) ;  /* 0xffffffc800b07947 */ /* 0x000fea000383ffff */
.L_x_71:
[----:B------:R-:W-:-:S07]  /*70e0*/  MOV R0, UR6 ;  /* 0x0000000600007c02 */ /* 0x000fce0008000f00 */
.L_x_144:
[----:B-1----:R1:W2:Y:S02]  /*70f0*/  SYNCS.PHASECHK.TRANS64.TRYWAIT P0, [R0+URZ], R3 ;  /* 0x00000003000075a7 */ /* 0x0022a400080011ff */
[----:B--2---:R-:W-:Y:S05]  /*7100*/  @!P0 NANOSLEEP.SYNCS 0x989680 ;  /* 0x009896800000895d */ /* 0x004fea0003900000 */
[----:B------:R-:W2:Y:S02]  /*7110*/  @!P0 SYNCS.PHASECHK.TRANS64 P0, [R0+URZ], R3 ;  /* 0x00000003000085a7 */ /* 0x000ea400080010ff */
[----:B--2---:R-:W-:Y:S05]  /*7120*/  @!P0 BRA `(.L_x_144) ;  /* 0xfffffffc00f08947 */ /* 0x004fea000383ffff */
[----:B------:R-:W-:Y:S05]  /*7130*/  BRA `(.L_x_145) ;  /* 0xffffffc800bc7947 */ /* 0x000fea000383ffff */
.L_x_72:
[----:B------:R-:W-:-:S07]  /*7140*/  MOV R0, UR6 ;  /* 0x0000000600007c02 */ /* 0x000fce0008000f00 */
.L_x_146:
[----:B-1----:R1:W2:Y:S02]  /*7150*/  SYNCS.PHASECHK.TRANS64.TRYWAIT P0, [R0+URZ], R3 ;  /* 0x00000003000075a7 */ /* 0x0022a400080011ff */
[----:B--2---:R-:W-:Y:S05]  /*7160*/  @!P0 NANOSLEEP.SYNCS 0x989680 ;  /* 0x009896800000895d */ /* 0x004fea0003900000 */
[----:B------:R-:W2:Y:S02]  /*7170*/  @!P0 SYNCS.PHASECHK.TRANS64 P0, [R0+URZ], R3 ;  /* 0x00000003000085a7 */ /* 0x000ea400080010ff */
[----:B--2---:R-:W-:Y:S05]  /*7180*/  @!P0 BRA `(.L_x_146) ;  /* 0xfffffffc00f08947 */ /* 0x004fea000383ffff */
[----:B------:R-:W-:Y:S05]  /*7190*/  BRA `(.L_x_147) ;  /* 0xffffffc800c87947 */ /* 0x000fea000383ffff */
.L_x_73:
[----:B------:R-:W-:-:S07]  /*71a0*/  MOV R0, UR7 ;  /* 0x0000000700007c02 */ /* 0x000fce0008000f00 */
.L_x_148:
[----:B-1----:R1:W2:Y:S02]  /*71b0*/  SYNCS.PHASECHK.TRANS64.TRYWAIT P0, [R0+URZ], R3 ;  /* 0x00000003000075a7 */ /* 0x0022a400080011ff */
[----:B--2---:R-:W-:Y:S05]  /*71c0*/  @!P0 NANOSLEEP.SYNCS 0x989680 ;  /* 0x009896800000895d */ /* 0x004fea0003900000 */
[----:B------:R-:W2:Y:S02]  /*71d0*/  @!P0 SYNCS.PHASECHK.TRANS64 P0, [R0+URZ], R3 ;  /* 0x00000003000085a7 */ /* 0x000ea400080010ff */
[----:B--2---:R-:W-:Y:S05]  /*71e0*/  @!P0 BRA `(.L_x_148) ;  /* 0xfffffffc00f08947 */ /* 0x004fea000383ffff */
[----:B------:R-:W-:Y:S05]  /*71f0*/  BRA `(.L_x_149) ;  /* 0xffffffc800d47947 */ /* 0x000fea000383ffff */
.L_x_78:
[----:B---3--:R3:W1:Y:S02]  /*7200*/  SYNCS.PHASECHK.TRANS64.TRYWAIT P0, [R0+URZ+0xf0], R3 ;  /* 0x0000f003000075a7 */ /* 0x00866400080011ff */
[----:B-1----:R-:W-:Y:S05]  /*7210*/  @!P0 NANOSLEEP.SYNCS 0x989680 ;  /* 0x009896800000895d */ /* 0x002fea0003900000 */
[----:B------:R-:W1:Y:S02]  /*7220*/  @!P0 SYNCS.PHASECHK.TRANS64 P0, [R0+URZ+0xf0], R3 ;  /* 0x0000f003000085a7 */ /* 0x000e6400080010ff */
[----:B-1----:R-:W-:Y:S05]  /*7230*/  @!P0 BRA `(.L_x_78) ;  /* 0xfffffffc00f08947 */ /* 0x002fea000383ffff */
[----:B------:R-:W-:Y:S05]  /*7240*/  BRA `(.L_x_150) ;  /* 0xffffffcc00d07947 */ /* 0x000fea000383ffff */
.L_x_81:
[----:B------:R-:W-:Y:S07]  /*7250*/  MOV R0, UR6 ;  /* 0x0000000600007c02 */ /* 0x000fee0008000f00 */
.L_x_151:
[----:B-1----:R1:W3:Y:S02]  /*7260*/  SYNCS.PHASECHK.TRANS64.TRYWAIT P0, [R0+URZ+0xe8], R3 ;  /* 0x0000e803000075a7 */ /* 0x0022e400080011ff */
[----:B---3--:R-:W-:Y:S05]  /*7270*/  @!P0 NANOSLEEP.SYNCS 0x989680 ;  /* 0x009896800000895d */ /* 0x008fea0003900000 */
[----:B------:R-:W3:Y:S02]  /*7280*/  @!P0 SYNCS.PHASECHK.TRANS64 P0, [R0+URZ+0xe8], R3 ;  /* 0x0000e803000085a7 */ /* 0x000ee400080010ff */
[----:B---3--:R-:W-:Y:S05]  /*7290*/  @!P0 BRA `(.L_x_151) ;  /* 0xfffffffc00f08947 */ /* 0x008fea000383ffff */
[----:B------:R-:W-:Y:S05]  /*72a0*/  BRA `(.L_x_80) ;  /* 0xffffffd000bc7947 */ /* 0x000fea000383ffff */
.L_x_84:
[----:B------:R-:W-:Y:S07]  /*72b0*/  MOV R3, UR6 ;  /* 0x0000000600037c02 */ /* 0x000fee0008000f00 */
.L_x_152:
[----:B-1----:R1:W2:Y:S02]  /*72c0*/  SYNCS.PHASECHK.TRANS64.TRYWAIT P2, [R3+URZ+0xd8], R26 ;  /* 0x0000d81a030075a7 */ /* 0x0022a400080411ff */
[----:B--2---:R-:W-:Y:S05]  /*72d0*/  @!P2 NANOSLEEP.SYNCS 0x989680 ;  /* 0x009896800000a95d */ /* 0x004fea0003900000 */
[----:B------:R-:W2:Y:S02]  /*72e0*/  @!P2 SYNCS.PHASECHK.TRANS64 P2, [R3+URZ+0xd8], R26 ;  /* 0x0000d81a0300a5a7 */ /* 0x000ea400080410ff */
[----:B--2---:R-:W-:Y:S05]  /*72f0*/  @!P2 BRA `(.L_x_152) ;  /* 0xfffffffc00f0a947 */ /* 0x004fea000383ffff */
[----:B------:R-:W-:Y:S05]  /*7300*/  BRA `(.L_x_153) ;  /* 0xffffffd400507947 */ /* 0x000fea000383ffff */
.L_x_87:
[----:B--2---:R2:W1:Y:S02]  /*7310*/  SYNCS.PHASECHK.TRANS64.TRYWAIT P0, [R0+URZ+0xf0], R3 ;  /* 0x0000f003000075a7 */ /* 0x00446400080011ff */
[----:B-1----:R-:W-:Y:S05]  /*7320*/  @!P0 NANOSLEEP.SYNCS 0x989680 ;  /* 0x009896800000895d */ /* 0x002fea0003900000 */
[----:B------:R-:W1:Y:S02]  /*7330*/  @!P0 SYNCS.PHASECHK.TRANS64 P0, [R0+URZ+0xf0], R3 ;  /* 0x0000f003000085a7 */ /* 0x000e6400080010ff */
[----:B-1----:R-:W-:Y:S05]  /*7340*/  @!P0 BRA `(.L_x_87) ;  /* 0xfffffffc00f08947 */ /* 0x002fea000383ffff */
[----:B------:R-:W-:Y:S05]  /*7350*/  BRA `(.L_x_154) ;  /* 0xffffffd800ac7947 */ /* 0x000fea000383ffff */
.L_x_98:
[----:B-1----:R-:W-:Y:S04]  /*7360*/  MOV R0, UR43 ;  /* 0x0000002b00007c02 */ /* 0x002fe80008000f00 */
[----:B------:R1:W2:Y:S03]  /*7370*/  SYNCS.PHASECHK.TRANS64.TRYWAIT P1, [R0+URZ+0xd0], R3 ;  /* 0x0000d003000075a7 */ /* 0x0002a600080211ff */
[----:B--2---:R-:W-:Y:S05]  /*7380*/  @!P1 NANOSLEEP.SYNCS 0x989680 ;  /* 0x009896800000995d */ /* 0x004fea0003900000 */
[----:B------:R-:W2:Y:S02]  /*7390*/  @!P1 SYNCS.PHASECHK.TRANS64 P1, [R0+URZ+0xd0], R3 ;  /* 0x0000d003000095a7 */ /* 0x000ea400080210ff */
[----:B--2---:R-:W-:Y:S05]  /*73a0*/  @!P1 BRA `(.L_x_98) ;  /* 0xfffffffc00ec9947 */ /* 0x004fea000383ffff */
[----:B------:R-:W-:Y:S05]  /*73b0*/  BRA `(.L_x_97) ;  /* 0xffffffe400a07947 */ /* 0x000fea000383ffff */
.L_x_100:
[----:B-1----:R1:W4:Y:S02]  /*73c0*/  SYNCS.PHASECHK.TRANS64.TRYWAIT P1, [R92+URZ+0x110], R7 ;  /* 0x000110075c0075a7 */ /* 0x00232400080211ff */
[----:B----4-:R-:W-:Y:S05]  /*73d0*/  @!P1 NANOSLEEP.SYNCS 0x989680 ;  /* 0x009896800000995d */ /* 0x010fea0003900000 */
[----:B------:R-:W4:Y:S02]  /*73e0*/  @!P1 SYNCS.PHASECHK.TRANS64 P1, [R92+URZ+0x110], R7 ;  /* 0x000110075c0095a7 */ /* 0x000f2400080210ff */
[----:B----4-:R-:W-:Y:S05]  /*73f0*/  @!P1 BRA `(.L_x_100) ;  /* 0xfffffffc00f09947 */ /* 0x010fea000383ffff */
[----:B------:R-:W-:Y:S05]  /*7400*/  BRA `(.L_x_99) ;  /* 0xffffffe400dc7947 */ /* 0x000fea000383ffff */
        .weak           $__internal_0_$__cuda_sm10x_tcgen05_guardrail_trap_col_being_dealloced_not_returned_by_alloc
        .type           $__internal_0_$__cuda_sm10x_tcgen05_guardrail_trap_col_being_dealloced_not_returned_by_alloc,@function
        .size           $__internal_0_$__cuda_sm10x_tcgen05_guardrail_trap_col_being_dealloced_not_returned_by_alloc,($__internal_1_$__cuda_sm10x_tcgen05_guardrail_trap_phase_invalid_during_alloc - $__internal_0_$__cuda_sm10x_tcgen05_guardrail_trap_col_being_dealloced_not_returned_by_alloc)
$__internal_0_$__cuda_sm10x_tcgen05_guardrail_trap_col_being_dealloced_not_returned_by_alloc:
[----:B------:R-:W-:Y:S05]  /*7410*/  BPT.TRAP 0x1 ;  /* 0x000000040000795c */ /* 0x000fea0000300000 */
[----:B------:R-:W-:-:S04]  /*7420*/  HFMA2 R3, -RZ, RZ, 0, 0 ;  /* 0x00000000ff037431 */ /* 0x000fc800000001ff */
[----:B------:R-:W-:Y:S05]  /*7430*/  RET.REL.NODEC R2 `(_ZN7cutlass13device_kernelINS_4gemm6kernel13GemmUniversalIN4cute5tupleIJiiiiEEENS1_10collective13CollectiveMmaINS1_35MainloopSm100TmaUmmaWarpSpecializedILi13ELi2ELi4ENS5_IJNS4_1CILi1EEESB_SB_EEEEENS5_IJNSA_ILi64EEESE_NSA_ILi128EEEEEEaNS5_IJlSB_lEEEaSH_NS4_8TiledMMAINS4_8MMA_AtomIJNS4_15SM100_MMA_S8_SSIaaiLi64ELi64ELNS4_4UMMA5MajorE0ELSM_0ELNSL_8SaturateE0EEEEEENS4_6LayoutISC_NS5_IJNSA_ILi0EEESR_SR_EEEEENS5_IJNS4_10UnderscoreESU_SU_EEEEENS4_13SM90_TMA_LOADENS4_14ComposedLayoutINS4_7SwizzleILi3ELi4ELi3EEENS4_18smem_ptr_flag_bitsILi8EEENSQ_INS5_IJNSA_ILi8EEESF_EEENS5_IJSF_SB_EEEEEEEvNS4_8identityESX_S17_vS18_EENS_8epilogue10collective18CollectiveEpilogueINS1A_23Sm100TmaWarpSpecializedILi1ELi1ELi32ELb0ELb0EEEJSG_NS5_IJNSQ_ISE_SB_EES1F_EEEaSH_aSH_NS1A_6fusion15FusionCallbacksIS1E_NS1H_17LinearCombinationIaiaiLNS_15FloatRoundStyleE2EEESG_S1G_JEEENS4_5SM1004TMEM4LOAD26SM100_TMEM_LOAD_16dp32b32xESX_NSY_INSZ_ILi2ELi4ELi3EEES12_NSQ_INS5_IJS13_SE_EEENS5_IJSE_SB_EEEEEEENS4_39AutoVectorizingCopyWithAssumedAlignmentILi128EEENS4_14SM90_TMA_STOREES1V_S1X_S1X_EEEvvEEEEvNT_6ParamsE) ;  /* 0xffffff8802f07950 */ /* 0x000fea0003c3ffff */
        .weak           $__internal_1_$__cuda_sm10x_tcgen05_guardrail_trap_phase_invalid_during_alloc
        .type           $__internal_1_$__cuda_sm10x_tcgen05_guardrail_trap_phase_invalid_during_alloc,@function
        .size           $__internal_1_$__cuda_sm10x_tcgen05_guardrail_trap_phase_invalid_during_alloc,($__internal_2_$__cuda_sm10x_tcgen05_guardrail_trap_unallocated_columns_being_dealloced - $__internal_1_$__cuda_sm10x_tcgen05_guardrail_trap_phase_invalid_during_alloc)
$__internal_1_$__cuda_sm10x_tcgen05_guardrail_trap_phase_invalid_during_alloc:
[----:B------:R-:W-:Y:S05]  /*7440*/  BPT.TRAP 0x1 ;  /* 0x000000040000795c */ /* 0x000fea0000300000 */
[----:B------:R-:W-:-:S04]  /*7450*/  MOV R3, 0x0 ;  /* 0x0000000000037802 */ /* 0x000fc80000000f00 */
[----:B------:R-:W-:Y:S05]  /*7460*/  RET.REL.NODEC R2 `(_ZN7cutlass13device_kernelINS_4gemm6kernel13GemmUniversalIN4cute5tupleIJiiiiEEENS1_10collective13CollectiveMmaINS1_35MainloopSm100TmaUmmaWarpSpecializedILi13ELi2ELi4ENS5_IJNS4_1CILi1EEESB_SB_EEEEENS5_IJNSA_ILi64EEESE_NSA_ILi128EEEEEEaNS5_IJlSB_lEEEaSH_NS4_8TiledMMAINS4_8MMA_AtomIJNS4_15SM100_MMA_S8_SSIaaiLi64ELi64ELNS4_4UMMA5MajorE0ELSM_0ELNSL_8SaturateE0EEEEEENS4_6LayoutISC_NS5_IJNSA_ILi0EEESR_SR_EEEEENS5_IJNS4_10UnderscoreESU_SU_EEEEENS4_13SM90_TMA_LOADENS4_14ComposedLayoutINS4_7SwizzleILi3ELi4ELi3EEENS4_18smem_ptr_flag_bitsILi8EEENSQ_INS5_IJNSA_ILi8EEESF_EEENS5_IJSF_SB_EEEEEEEvNS4_8identityESX_S17_vS18_EENS_8epilogue10collective18CollectiveEpilogueINS1A_23Sm100TmaWarpSpecializedILi1ELi1ELi32ELb0ELb0EEEJSG_NS5_IJNSQ_ISE_SB_EES1F_EEEaSH_aSH_NS1A_6fusion15FusionCallbacksIS1E_NS1H_17LinearCombinationIaiaiLNS_15FloatRoundStyleE2EEESG_S1G_JEEENS4_5SM1004TMEM4LOAD26SM100_TMEM_LOAD_16dp32b32xESX_NSY_INSZ_ILi2ELi4ELi3EEES12_NSQ_INS5_IJS13_SE_EEENS5_IJSE_SB_EEEEEEENS4_39AutoVectorizingCopyWithAssumedAlignmentILi128EEENS4_14SM90_TMA_STOREES1V_S1X_S1X_EEEvvEEEEvNT_6ParamsE) ;  /* 0xffffff8802e47950 */ /* 0x000fea0003c3ffff */
        .weak           $__internal_2_$__cuda_sm10x_tcgen05_guardrail_trap_unallocated_columns_being_dealloced
        .type           $__internal_2_$__cuda_sm10x_tcgen05_guardrail_trap_unallocated_columns_being_dealloced,@function
        .size           $__internal_2_$__cuda_sm10x_tcgen05_guardrail_trap_unallocated_columns_being_dealloced,(.L_x_156 - $__internal_2_$__cuda_sm10x_tcgen05_guardrail_trap_unallocated_columns_being_dealloced)
$__internal_2_$__cuda_sm10x_tcgen05_guardrail_trap_unallocated_columns_being_dealloced:
[----:B------:R-:W-:Y:S05]  /*7470*/  BPT.TRAP 0x1 ;  /* 0x000000040000795c */ /* 0x000fea0000300000 */
[----:B------:R-:W-:-:S04]  /*7480*/  HFMA2 R3, -RZ, RZ, 0, 0 ;  /* 0x00000000ff037431 */ /* 0x000fc800000001ff */
[----:B------:R-:W-:Y:S05]  /*7490*/  RET.REL.NODEC R2 `(_ZN7cutlass13device_kernelINS_4gemm6kernel13GemmUniversalIN4cute5tupleIJiiiiEEENS1_10collective13CollectiveMmaINS1_35MainloopSm100TmaUmmaWarpSpecializedILi13ELi2ELi4ENS5_IJNS4_1CILi1EEESB_SB_EEEEENS5_IJNSA_ILi64EEESE_NSA_ILi128EEEEEEaNS5_IJlSB_lEEEaSH_NS4_8TiledMMAINS4_8MMA_AtomIJNS4_15SM100_MMA_S8_SSIaaiLi64ELi64ELNS4_4UMMA5MajorE0ELSM_0ELNSL_8SaturateE0EEEEEENS4_6LayoutISC_NS5_IJNSA_ILi0EEESR_SR_EEEEENS5_IJNS4_10UnderscoreESU_SU_EEEEENS4_13SM90_TMA_LOADENS4_14ComposedLayoutINS4_7SwizzleILi3ELi4ELi3EEENS4_18smem_ptr_flag_bitsILi8EEENSQ_INS5_IJNSA_ILi8EEESF_EEENS5_IJSF_SB_EEEEEEEvNS4_8identityESX_S17_vS18_EENS_8epilogue10collective18CollectiveEpilogueINS1A_23Sm100TmaWarpSpecializedILi1ELi1ELi32ELb0ELb0EEEJSG_NS5_IJNSQ_ISE_SB_EES1F_EEEaSH_aSH_NS1A_6fusion15FusionCallbacksIS1E_NS1H_17LinearCombinationIaiaiLNS_15FloatRoundStyleE2EEESG_S1G_JEEENS4_5SM1004TMEM4LOAD26SM100_TMEM_LOAD_16dp32b32xESX_NSY_INSZ_ILi2ELi4ELi3EEES12_NSQ_INS5_IJS13_SE_EEENS5_IJSE_SB_EEEEEEENS4_39AutoVectorizingCopyWithAssumedAlignmentILi128EEENS4_14SM90_TMA_STOREES1V_S1X_S1X_EEEvvEEEEvNT_6ParamsE) ;  /* 0xffffff8802d87950 */ /* 0x000fea0003c3ffff */
.L_x_155:
[----:B------:R-:W-:-:S00]  /*74a0*/  BRA `(.L_x_155) ;  /* 0xfffffffc00fc7947 */ /* 0x000fc0000383ffff */
[----:B------:R-:W-:-:S00]  /*74b0*/  NOP ;  /* 0x0000000000007918 */ /* 0x000fc00000000000 */
        /* <DEDUP_REMOVED lines=12> */
.L_x_156:


//--------------------- .nv.global.init           --------------------------
	.section	.nv.global.init,"aw",@progbits
.nv.global.init:
	.type		$str$27,@object
	.size		$str$27,($str$28 - $str$27)
$str$27:
        /*0000*/ 	.byte	0x28, 0x61, 0x64, 0x64, 0x72, 0x65, 0x73, 0x73, 0x20, 0x26, 0x20, 0x6d, 0x61, 0x73, 0x6b, 0x29
        /*0010*/ 	.byte	0x20, 0x3d, 0x3d, 0x20, 0x30, 0x00
	.type		$str$28,@object
	.size		$str$28,($str$26 - $str$28)
$str$28:
        /*0016*/ 	.byte	0x2f, 0x74, 0x6d, 0x70, 0x2f, 0x63, 0x75, 0x74, 0x6c, 0x61, 0x73, 0x73, 0x5f, 0x73, 0x77, 0x65
        /*0026*/ 	.byte	0x65, 0x70, 0x5f, 0x73, 0x72, 0x63, 0x2f, 0x69, 0x6e, 0x63, 0x6c, 0x75, 0x64, 0x65, 0x2f, 0x63
        /*0036*/ 	.byte	0x75, 0x74, 0x65, 0x2f, 0x70, 0x6f, 0x69, 0x6e, 0x74, 0x65, 0x72, 0x5f, 0x66, 0x6c, 0x61, 0x67
        /*0046*/ 	.byte	0x67, 0x65, 0x64, 0x2e, 0x68, 0x70, 0x70, 0x00
	.type		$str$26,@object
	.size		$str$26,($str$25 - $str$26)
$str$26:
        /*004e*/ 	.byte	0x2f, 0x74, 0x6d, 0x70, 0x2f, 0x63, 0x75, 0x74, 0x6c, 0x61, 0x73, 0x73, 0x5f, 0x73, 0x77, 0x65
        /*005e*/ 	.byte	0x65, 0x70, 0x5f, 0x73, 0x72, 0x63, 0x2f, 0x69, 0x6e, 0x63, 0x6c, 0x75, 0x64, 0x65, 0x2f, 0x63
        /*006e*/ 	.byte	0x75, 0x74, 0x65, 0x2f, 0x61, 0x74, 0x6f, 0x6d, 0x2f, 0x63, 0x6f, 0x70, 0x79, 0x5f, 0x74, 0x72
        /*007e*/ 	.byte	0x61, 0x69, 0x74, 0x73, 0x5f, 0x73, 0x6d, 0x31, 0x30, 0x30, 0x2e, 0x68, 0x70, 0x70, 0x00
	.type		$str$25,@object
	.size		$str$25,(__unnamed_1 - $str$25)
$str$25:
        /*008d*/ 	.byte	0x28, 0x28, 0x75, 0x69, 0x6e, 0x74, 0x33, 0x32, 0x5f, 0x74, 0x28, 0x74, 0x68, 0x72, 0x65, 0x61
        /*009d*/ 	.byte	0x64, 0x49, 0x64, 0x78, 0x2e, 0x78, 0x29, 0x20, 0x2f, 0x20, 0x33, 0x32, 0x29, 0x20, 0x25, 0x20
        /*00ad*/ 	.byte	0x34, 0x29, 0x20, 0x3d, 0x3d, 0x20, 0x28, 0x28, 0x28, 0x74, 0x6d, 0x65, 0x6d, 0x5f, 0x61, 0x64
        /*00bd*/ 	.byte	0x64, 0x72, 0x20, 0x3e, 0x3e, 0x20, 0x31, 0x36, 0x29, 0x20, 0x2f, 0x20, 0x33, 0x32, 0x29, 0x20
        /*00cd*/ 	.byte	0x25, 0x20, 0x34, 0x29, 0x00
	.type		__unnamed_1,@object
	.size		__unnamed_1,(__unnamed_2 - __unnamed_1)
__unnamed_1:
        /*00d2*/ 	.byte	0x61, 0x75, 0x74, 0x6f, 0x20, 0x63, 0x75, 0x74, 0x65, 0x3a, 0x3a, 0x61, 0x73, 0x5f, 0x70, 0x6f
        /* <DEDUP_REMOVED lines=24> */
        /*0262*/ 	.byte	0x00
	.type		__unnamed_2,@object
	.size		__unnamed_2,(.L_2 - __unnamed_2)
__unnamed_2:
        /* <DEDUP_REMOVED lines=41> */
.L_2:


//--------------------- .nv.shared._ZN7cutlass13device_kernelINS_4gemm6kernel13GemmUniversalIN4cute5tupleIJiiiiEEENS1_10collective13CollectiveMmaINS1_35MainloopSm100TmaUmmaWarpSpecializedILi13ELi2ELi4ENS5_IJNS4_1CILi1EEESB_SB_EEEEENS5_IJNSA_ILi64EEESE_NSA_ILi128EEEEEEaNS5_IJlSB_lEEEaSH_NS4_8TiledMMAINS4_8MMA_AtomIJNS4_15SM100_MMA_S8_SSIaaiLi64ELi64ELNS4_4UMMA5MajorE0ELSM_0ELNSL_8SaturateE0EEEEEENS4_6LayoutISC_NS5_IJNSA_ILi0EEESR_SR_EEEEENS5_IJNS4_10UnderscoreESU_SU_EEEEENS4_13SM90_TMA_LOADENS4_14ComposedLayoutINS4_7SwizzleILi3ELi4ELi3EEENS4_18smem_ptr_flag_bitsILi8EEENSQ_INS5_IJNSA_ILi8EEESF_EEENS5_IJSF_SB_EEEEEEEvNS4_8identityESX_S17_vS18_EENS_8epilogue10collective18CollectiveEpilogueINS1A_23Sm100TmaWarpSpecializedILi1ELi1ELi32ELb0ELb0EEEJSG_NS5_IJNSQ_ISE_SB_EES1F_EEEaSH_aSH_NS1A_6fusion15FusionCallbacksIS1E_NS1H_17LinearCombinationIaiaiLNS_15FloatRoundStyleE2EEESG_S1G_JEEENS4_5SM1004TMEM4LOAD26SM100_TMEM_LOAD_16dp32b32xESX_NSY_INSZ_ILi2ELi4ELi3EEES12_NSQ_INS5_IJS13_SE_EEENS5_IJSE_SB_EEEEEEENS4_39AutoVectorizingCopyWithAssumedAlignmentILi128EEENS4_14SM90_TMA_STOREES1V_S1X_S1X_EEEvvEEEEvNT_6ParamsE --------------------------
	.section	.nv.shared._ZN7cutlass13device_kernelINS_4gemm6kernel13GemmUniversalIN4cute5tupleIJiiiiEEENS1_10collective13CollectiveMmaINS1_35MainloopSm100TmaUmmaWarpSpecializedILi13ELi2ELi4ENS5_IJNS4_1CILi1EEESB_SB_EEEEENS5_IJNSA_ILi64EEESE_NSA_ILi128EEEEEEaNS5_IJlSB_lEEEaSH_NS4_8TiledMMAINS4_8MMA_AtomIJNS4_15SM100_MMA_S8_SSIaaiLi64ELi64ELNS4_4UMMA5MajorE0ELSM_0ELNSL_8SaturateE0EEEEEENS4_6LayoutISC_NS5_IJNSA_ILi0EEESR_SR_EEEEENS5_IJNS4_10UnderscoreESU_SU_EEEEENS4_13SM90_TMA_LOADENS4_14ComposedLayoutINS4_7SwizzleILi3ELi4ELi3EEENS4_18smem_ptr_flag_bitsILi8EEENSQ_INS5_IJNSA_ILi8EEESF_EEENS5_IJSF_SB_EEEEEEEvNS4_8identityESX_S17_vS18_EENS_8epilogue10collective18CollectiveEpilogueINS1A_23Sm100TmaWarpSpecializedILi1ELi1ELi32ELb0ELb0EEEJSG_NS5_IJNSQ_ISE_SB_EES1F_EEEaSH_aSH_NS1A_6fusion15FusionCallbacksIS1E_NS1H_17LinearCombinationIaiaiLNS_15FloatRoundStyleE2EEESG_S1G_JEEENS4_5SM1004TMEM4LOAD26SM100_TMEM_LOAD_16dp32b32xESX_NSY_INSZ_ILi2ELi4ELi3EEES12_NSQ_INS5_IJS13_SE_EEENS5_IJSE_SB_EEEEEEENS4_39AutoVectorizingCopyWithAssumedAlignmentILi128EEENS4_14SM90_TMA_STOREES1V_S1X_S1X_EEEvvEEEEvNT_6ParamsE,"aw",@nobits
	.sectionflags	@""
	.align	16
	.zero		1024


//--------------------- .nv.shared.reserved.0     --------------------------
	.section	.nv.shared.reserved.0,"aw",@nobits
	.weak		__nv_reservedSMEM_offset_0_alias
	.size		__nv_reservedSMEM_offset_0_alias, 0, 64
	.other		__nv_reservedSMEM_offset_0_alias,@"STO_CUDA_RESERVED_SHARED STV_DEFAULT"
__nv_reservedSMEM_offset_0_alias:
	.zero		0
.nv.shared.reserved.0:
	.zero		64
	.weak		__nv_reservedSMEM_tcgen05_partition
	.type		__nv_reservedSMEM_tcgen05_partition,@object
	.size		__nv_reservedSMEM_tcgen05_partition,(.L_0 - __nv_reservedSMEM_tcgen05_partition)
__nv_reservedSMEM_tcgen05_partition:
	.zero		32
.L_0:


//--------------------- .nv.global                --------------------------
	.section	.nv.global,"aw",@nobits
.nv.global:
	.type		_ZN40_INTERNAL_55c75d2f_4_k_cu_08bb138e_253374cute1_E,@object
	.size		_ZN40_INTERNAL_55c75d2f_4_k_cu_08bb138e_253374cute1_E,(_ZN40_INTERNAL_55c75d2f_4_k_cu_08bb138e_253374cuda3std3__45__cpo6cbeginE - _ZN40_INTERNAL_55c75d2f_4_k_cu_08bb138e_253374cute1_E)
_ZN40_INTERNAL_55c75d2f_4_k_cu_08bb138e_253374cute1_E:
	.zero		1
	.type		_ZN40_INTERNAL_55c75d2f_4_k_cu_08bb138e_253374cuda3std3__45__cpo6cbeginE,@object
	.size		_ZN40_INTERNAL_55c75d2f_4_k_cu_08bb138e_253374cuda3std3__45__cpo6cbeginE,(_ZN40_INTERNAL_55c75d2f_4_k_cu_08bb138e_253374cuda3std3__48in_placeE - _ZN40_INTERNAL_55c75d2f_4_k_cu_08bb138e_253374cuda3std3__45__cpo6cbeginE)
_ZN40_INTERNAL_55c75d2f_4_k_cu_08bb138e_253374cuda3std3__45__cpo6cbeginE:
	.zero		1
	.type		_ZN40_INTERNAL_55c75d2f_4_k_cu_08bb138e_253374cuda3std3__48in_placeE,@object
	.size		_ZN40_INTERNAL_55c75d2f_4_k_cu_08bb138e_253374cuda3std3__48in_placeE,(_ZN40_INTERNAL_55c75d2f_4_k_cu_08bb138e_253374cuda3std6ranges3__45__cpo9iter_moveE - _ZN40_INTERNAL_55c75d2f_4_k_cu_08bb138e_253374cuda3std3__48in_placeE)
_ZN40_INTERNAL_55c75d2f_4_k_cu_08bb138e_253374cuda3std3__48in_placeE:
	.zero		1
	.type		_ZN40_INTERNAL_55c75d2f_4_k_cu_08bb138e_253374cuda3std6ranges3__45__cpo9iter_moveE,@object
	.size		_ZN40_INTERNAL_55c75d2f_4_k_cu_08bb138e_253374cuda3std6ranges3__45__cpo9iter_moveE,(_ZN40_INTERNAL_55c75d2f_4_k_cu_08bb138e_253374cuda3std3__45__cpo5beginE - _ZN40_INTERNAL_55c75d2f_4_k_cu_08bb138e_253374cuda3std6ranges3__45__cpo9iter_moveE)
_ZN40_INTERNAL_55c75d2f_4_k_cu_08bb138e_253374cuda3std6ranges3__45__cpo9iter_moveE:
	.zero		1
	.type		_ZN40_INTERNAL_55c75d2f_4_k_cu_08bb138e_253374cuda3std3__45__cpo5beginE,@object
	.size		_ZN40_INTERNAL_55c75d2f_4_k_cu_08bb138e_253374cuda3std3__45__cpo5beginE,(_ZN40_INTERNAL_55c75d2f_4_k_cu_08bb138e_253374cuda3std3__442_GLOBAL__N__55c75d2f_4_k_cu_08bb138e_253376ignoreE - _ZN40_INTERNAL_55c75d2f_4_k_cu_08bb138e_253374cuda3std3__45__cpo5beginE)
_ZN40_INTERNAL_55c75d2f_4_k_cu_08bb138e_253374cuda3std3__45__cpo5beginE:
	.zero		1
	.type		_ZN40_INTERNAL_55c75d2f_4_k_cu_08bb138e_253374cuda3std3__442_GLOBAL__N__55c75d2f_4_k_cu_08bb138e_253376ignoreE,@object
	.size		_ZN40_INTERNAL_55c75d2f_4_k_cu_08bb138e_253374cuda3std3__442_GLOBAL__N__55c75d2f_4_k_cu_08bb138e_253376ignoreE,(_ZN40_INTERNAL_55c75d2f_4_k_cu_08bb138e_253374cute7productE - _ZN40_INTERNAL_55c75d2f_4_k_cu_08bb138e_253374cuda3std3__442_GLOBAL__N__55c75d2f_4_k_cu_08bb138e_253376ignoreE)
_ZN40_INTERNAL_55c75d2f_4_k_cu_08bb138e_253374cuda3std3__442_GLOBAL__N__55c75d2f_4_k_cu_08bb138e_253376ignoreE:
	.zero		1
	.type		_ZN40_INTERNAL_55c75d2f_4_k_cu_08bb138e_253374cute7productE,@object
	.size		_ZN40_INTERNAL_55c75d2f_4_k_cu_08bb138e_253374cute7productE,(_ZN40_INTERNAL_55c75d2f_4_k_cu_08bb138e_253374cuda3std3__45__cpo3endE - _ZN40_INTERNAL_55c75d2f_4_k_cu_08bb138e_253374cute7productE)
_ZN40_INTERNAL_55c75d2f_4_k_cu_08bb138e_253374cute7productE:
	.zero		1
	.type		_ZN40_INTERNAL_55c75d2f_4_k_cu_08bb138e_253374cuda3std3__45__cpo3endE,@object
	.size		_ZN40_INTERNAL_55c75d2f_4_k_cu_08bb138e_253374cuda3std3__45__cpo3endE,(_ZN40_INTERNAL_55c75d2f_4_k_cu_08bb138e_253374cuda3std3__419piecewise_constructE - _ZN40_INTERNAL_55c75d2f_4_k_cu_08bb138e_253374cuda3std3__45__cpo3endE)
_ZN40_INTERNAL_55c75d2f_4_k_cu_08bb138e_253374cuda3std3__45__cpo3endE:
	.zero		1
	.type		_ZN40_INTERNAL_55c75d2f_4_k_cu_08bb138e_253374cuda3std3__419piecewise_constructE,@object
	.size		_ZN40_INTERNAL_55c75d2f_4_k_cu_08bb138e_253374cuda3std3__419piecewise_constructE,(_ZN40_INTERNAL_55c75d2f_4_k_cu_08bb138e_253374cuda3std3__45__cpo4cendE - _ZN40_INTERNAL_55c75d2f_4_k_cu_08bb138e_253374cuda3std3__419piecewise_constructE)
_ZN40_INTERNAL_55c75d2f_4_k_cu_08bb138e_253374cuda3std3__419piecewise_constructE:
	.zero		1
	.type		_ZN40_INTERNAL_55c75d2f_4_k_cu_08bb138e_253374cuda3std3__45__cpo4cendE,@object
	.size		_ZN40_INTERNAL_55c75d2f_4_k_cu_08bb138e_253374cuda3std3__45__cpo4cendE,(_ZN40_INTERNAL_55c75d2f_4_k_cu_08bb138e_253374cuda3std6ranges3__45__cpo4swapE - _ZN40_INTERNAL_55c75d2f_4_k_cu_08bb138e_253374cuda3std3__45__cpo4cendE)
_ZN40_INTERNAL_55c75d2f_4_k_cu_08bb138e_253374cuda3std3__45__cpo4cendE:
	.zero		1
	.type		_ZN40_INTERNAL_55c75d2f_4_k_cu_08bb138e_253374cuda3std6ranges3__45__cpo4swapE,@object
	.size		_ZN40_INTERNAL_55c75d2f_4_k_cu_08bb138e_253374cuda3std6ranges3__45__cpo4swapE,(.L_10 - _ZN40_INTERNAL_55c75d2f_4_k_cu_08bb138e_253374cuda3std6ranges3__45__cpo4swapE)
_ZN40_INTERNAL_55c75d2f_4_k_cu_08bb138e_253374cuda3std6ranges3__45__cpo4swapE:
	.zero		1
.L_10:


//--------------------- .nv.constant0._ZN7cutlass13device_kernelINS_4gemm6kernel13GemmUniversalIN4cute5tupleIJiiiiEEENS1_10collective13CollectiveMmaINS1_35MainloopSm100TmaUmmaWarpSpecializedILi13ELi2ELi4ENS5_IJNS4_1CILi1EEESB_SB_EEEEENS5_IJNSA_ILi64EEESE_NSA_ILi128EEEEEEaNS5_IJlSB_lEEEaSH_NS4_8TiledMMAINS4_8MMA_AtomIJNS4_15SM100_MMA_S8_SSIaaiLi64ELi64ELNS4_4UMMA5MajorE0ELSM_0ELNSL_8SaturateE0EEEEEENS4_6LayoutISC_NS5_IJNSA_ILi0EEESR_SR_EEEEENS5_IJNS4_10UnderscoreESU_SU_EEEEENS4_13SM90_TMA_LOADENS4_14ComposedLayoutINS4_7SwizzleILi3ELi4ELi3EEENS4_18smem_ptr_flag_bitsILi8EEENSQ_INS5_IJNSA_ILi8EEESF_EEENS5_IJSF_SB_EEEEEEEvNS4_8identityESX_S17_vS18_EENS_8epilogue10collective18CollectiveEpilogueINS1A_23Sm100TmaWarpSpecializedILi1ELi1ELi32ELb0ELb0EEEJSG_NS5_IJNSQ_ISE_SB_EES1F_EEEaSH_aSH_NS1A_6fusion15FusionCallbacksIS1E_NS1H_17LinearCombinationIaiaiLNS_15FloatRoundStyleE2EEESG_S1G_JEEENS4_5SM1004TMEM4LOAD26SM100_TMEM_LOAD_16dp32b32xESX_NSY_INSZ_ILi2ELi4ELi3EEES12_NSQ_INS5_IJS13_SE_EEENS5_IJSE_SB_EEEEEEENS4_39AutoVectorizingCopyWithAssumedAlignmentILi128EEENS4_14SM90_TMA_STOREES1V_S1X_S1X_EEEvvEEEEvNT_6ParamsE --------------------------
	.section	.nv.constant0._ZN7cutlass13device_kernelINS_4gemm6kernel13GemmUniversalIN4cute5tupleIJiiiiEEENS1_10collective13CollectiveMmaINS1_35MainloopSm100TmaUmmaWarpSpecializedILi13ELi2ELi4ENS5_IJNS4_1CILi1EEESB_SB_EEEEENS5_IJNSA_ILi64EEESE_NSA_ILi128EEEEEEaNS5_IJlSB_lEEEaSH_NS4_8TiledMMAINS4_8MMA_AtomIJNS4_15SM100_MMA_S8_SSIaaiLi64ELi64ELNS4_4UMMA5MajorE0ELSM_0ELNSL_8SaturateE0EEEEEENS4_6LayoutISC_NS5_IJNSA_ILi0EEESR_SR_EEEEENS5_IJNS4_10UnderscoreESU_SU_EEEEENS4_13SM90_TMA_LOADENS4_14ComposedLayoutINS4_7SwizzleILi3ELi4ELi3EEENS4_18smem_ptr_flag_bitsILi8EEENSQ_INS5_IJNSA_ILi8EEESF_EEENS5_IJSF_SB_EEEEEEEvNS4_8identityESX_S17_vS18_EENS_8epilogue10collective18CollectiveEpilogueINS1A_23Sm100TmaWarpSpecializedILi1ELi1ELi32ELb0ELb0EEEJSG_NS5_IJNSQ_ISE_SB_EES1F_EEEaSH_aSH_NS1A_6fusion15FusionCallbacksIS1E_NS1H_17LinearCombinationIaiaiLNS_15FloatRoundStyleE2EEESG_S1G_JEEENS4_5SM1004TMEM4LOAD26SM100_TMEM_LOAD_16dp32b32xESX_NSY_INSZ_ILi2ELi4ELi3EEES12_NSQ_INS5_IJS13_SE_EEENS5_IJSE_SB_EEEEEEENS4_39AutoVectorizingCopyWithAssumedAlignmentILi128EEENS4_14SM90_TMA_STOREES1V_S1X_S1X_EEEvvEEEEvNT_6ParamsE,"a",@progbits
	.sectionflags	@""
	.align	4
.nv.constant0._ZN7cutlass13device_kernelINS_4gemm6kernel13GemmUniversalIN4cute5tupleIJiiiiEEENS1_10collective13CollectiveMmaINS1_35MainloopSm100TmaUmmaWarpSpecializedILi13ELi2ELi4ENS5_IJNS4_1CILi1EEESB_SB_EEEEENS5_IJNSA_ILi64EEESE_NSA_ILi128EEEEEEaNS5_IJlSB_lEEEaSH_NS4_8TiledMMAINS4_8MMA_AtomIJNS4_15SM100_MMA_S8_SSIaaiLi64ELi64ELNS4_4UMMA5MajorE0ELSM_0ELNSL_8SaturateE0EEEEEENS4_6LayoutISC_NS5_IJNSA_ILi0EEESR_SR_EEEEENS5_IJNS4_10UnderscoreESU_SU_EEEEENS4_13SM90_TMA_LOADENS4_14ComposedLayoutINS4_7SwizzleILi3ELi4ELi3EEENS4_18smem_ptr_flag_bitsILi8EEENSQ_INS5_IJNSA_ILi8EEESF_EEENS5_IJSF_SB_EEEEEEEvNS4_8identityESX_S17_vS18_EENS_8epilogue10collective18CollectiveEpilogueINS1A_23Sm100TmaWarpSpecializedILi1ELi1ELi32ELb0ELb0EEEJSG_NS5_IJNSQ_ISE_SB_EES1F_EEEaSH_aSH_NS1A_6fusion15FusionCallbacksIS1E_NS1H_17LinearCombinationIaiaiLNS_15FloatRoundStyleE2EEESG_S1G_JEEENS4_5SM1004TMEM4LOAD26SM100_TMEM_LOAD_16dp32b32xESX_NSY_INSZ_ILi2ELi4ELi3EEES12_NSQ_INS5_IJS13_SE_EEENS5_IJSE_SB_EEEEEEENS4_39AutoVectorizingCopyWithAssumedAlignmentILi128EEENS4_14SM90_TMA_STOREES1V_S1X_S1X_EEEvvEEEEvNT_6ParamsE:
	.zero		2944


//--------------------- SYMBOLS --------------------------

	.type		.nv.reservedSmem.offset0,@object
	.size		.nv.reservedSmem.offset0,0x4
	.type		.nv.reservedSmem.cap,@object
	.size		.nv.reservedSmem.cap,0x4
	.type		__assertfail,@function
